def attn_fwd(
    Q,
    K,
    V,
    Out,
    Lse,
    sm_scale,
    stride_qz,
    stride_qh,
    stride_qm,
    stride_qk,
    stride_kz,
    stride_kh,
    stride_kn,
    stride_kk,
    stride_vz,
    stride_vh,
    stride_vn,
    stride_vk,
    stride_oz,
    stride_oh,
    stride_om,
    stride_ok,
    seqlen_q,
    seqlen_k,
    BLOCK_M: tl.constexpr,
    BLOCK_N: tl.constexpr,
    HEAD_DIM: tl.constexpr,
    CAUSAL: tl.constexpr,
):
    start_m = tl.program_id(0)
    off_hz = tl.program_id(1)
    q_off = off_hz * stride_qh
    k_off = off_hz * stride_kh
    v_off = off_hz * stride_vh
    offs_m = start_m * BLOCK_M + tl.arange(0, BLOCK_M)
    offs_d = tl.arange(0, HEAD_DIM)
    offs_n = tl.arange(0, BLOCK_N)
    q_ptrs = Q + q_off + offs_m[:, None] * stride_qm + offs_d[None, :] * stride_qk
    k_ptrs = K + k_off + offs_d[:, None] * stride_kk + offs_n[None, :] * stride_kn
    v_ptrs = V + v_off + offs_n[:, None] * stride_vn + offs_d[None, :] * stride_vk
    m_i = tl.full([BLOCK_M], float("-inf"), dtype=tl.float32)
    l_i = tl.zeros([BLOCK_M], dtype=tl.float32) + 1.0
    acc = tl.zeros([BLOCK_M, HEAD_DIM], dtype=tl.float32)
    q = tl.load(q_ptrs)
    acc, l_i, m_i = _attn_fwd_inner(
        acc,
        l_i,
        m_i,
        q,
        k_ptrs,
        v_ptrs,
        sm_scale,
        stride_kn,
        stride_vn,
        start_m,
        seqlen_k,
        BLOCK_M,
        BLOCK_N,
        HEAD_DIM,
        CAUSAL,
    )
    acc = acc / l_i[:, None]
    lse = m_i + tl.math.log2(l_i) / 1.4426950408889634
    o_ptrs = (
        Out
        + off_hz * stride_oh
        + offs_m[:, None] * stride_om
        + offs_d[None, :] * stride_ok
    )
    tl.store(o_ptrs, acc.to(Out.dtype.element_ty))
    tl.store(Lse + off_hz * seqlen_q + offs_m, lse)

# config = {"BLOCK_M": 32, "BLOCK_N": 16, "HEAD_DIM": 256, "arch": "sm_100", "causal": false, "dtype": "fp16", "num_stages": 4, "num_warps": 8}
# arch = sm_100


// ===== COMPILED SASS (sm_100a) =====

	.target	sm_100a

	.elftype	@"ET_EXEC"


//--------------------- .note.nv.tkinfo           --------------------------
	.section	.note.nv.tkinfo,"",@"SHT_NOTE"
	.sectionflags	@"SHF_NOTE_NV_TKINFO"
	.tkinfo
        /*0018*/ 	.word	0x00000081
        /*0030*/ 	.string	""
        /*0030*/ 	.string	"ptxas-blackwell"
        /*0030*/ 	.string	"Cuda compilation tools, release 12.9, V12.9.86"
        /*0030*/ 	.string	"Build cuda_12.9.r12.9/compiler.36037853_0"
        /*0030*/ 	.string	"-v  -suppress-debug-info  -lineinfo  -arch sm_100a "



//--------------------- .note.nv.cuver            --------------------------
	.section	.note.nv.cuver,"",@"SHT_NOTE"
	.sectionflags	@"SHF_NOTE_NV_CUVER"
        /*0018*/ 	.short	0x0001
        /*001a*/ 	.short	0x0064
        /*001c*/ 	.short	0x0001
        /*001e*/ 	.short	0x0000
        /*0020*/ 	.short	0x0001
        /*0022*/ 	.short	0x0000


//--------------------- .nv.info                  --------------------------
	.section	.nv.info,"",@"SHT_CUDA_INFO"
	.align	4


	//----- nvinfo : EIATTR_REGCOUNT
	.align		4
        /*0000*/ 	.byte	0x04, 0x2f
        /*0002*/ 	.short	(.L_2 - .L_1)
	.align		4
.L_1:
        /*0004*/ 	.word	index@(attn_fwd)
        /*0008*/ 	.word	0x000000a6


	//----- nvinfo : EIATTR_FRAME_SIZE
	.align		4
.L_2:
        /*000c*/ 	.byte	0x04, 0x11
        /*000e*/ 	.short	(.L_4 - .L_3)
	.align		4
.L_3:
        /*0010*/ 	.word	index@(attn_fwd)
        /*0014*/ 	.word	0x00000000


	//----- nvinfo : EIATTR_MIN_STACK_SIZE
	.align		4
.L_4:
        /*0018*/ 	.byte	0x04, 0x12
        /*001a*/ 	.short	(.L_6 - .L_5)
	.align		4
.L_5:
        /*001c*/ 	.word	index@(attn_fwd)
        /*0020*/ 	.word	0x00000000
.L_6:


//--------------------- .nv.info.attn_fwd         --------------------------
	.section	.nv.info.attn_fwd,"",@"SHT_CUDA_INFO"
	.sectionflags	@""
	.align	4


	//----- nvinfo : EIATTR_CUDA_API_VERSION
	.align		4
        /*0000*/ 	.byte	0x04, 0x37
        /*0002*/ 	.short	(.L_8 - .L_7)
.L_7:
        /*0004*/ 	.word	0x00000081


	//----- nvinfo : EIATTR_KPARAM_INFO
	.align		4
.L_8:
        /*0008*/ 	.byte	0x04, 0x17
        /*000a*/ 	.short	(.L_10 - .L_9)
.L_9:
        /*000c*/ 	.word	0x00000000
        /*0010*/ 	.short	0x0019
        /*0012*/ 	.short	0x0080
        /*0014*/ 	.byte	0x00, 0xf4, 0x21, 0x00


	//----- nvinfo : EIATTR_KPARAM_INFO
	.align		4
.L_10:
        /*0018*/ 	.byte	0x04, 0x17
        /*001a*/ 	.short	(.L_12 - .L_11)
.L_11:
        /*001c*/ 	.word	0x00000000
        /*0020*/ 	.short	0x0018
        /*0022*/ 	.short	0x0078
        /*0024*/ 	.byte	0x00, 0xf4, 0x21, 0x00


	//----- nvinfo : EIATTR_KPARAM_INFO
	.align		4
.L_12:
        /*0028*/ 	.byte	0x04, 0x17
        /*002a*/ 	.short	(.L_14 - .L_13)
.L_13:
        /*002c*/ 	.word	0x00000000
        /*0030*/ 	.short	0x0017
        /*0032*/ 	.short	0x0070
        /*0034*/ 	.byte	0x00, 0xf0, 0x11, 0x00


	//----- nvinfo : EIATTR_KPARAM_INFO
	.align		4
.L_14:
        /*0038*/ 	.byte	0x04, 0x17
        /*003a*/ 	.short	(.L_16 - .L_15)
.L_15:
        /*003c*/ 	.word	0x00000000
        /*0040*/ 	.short	0x0016
        /*0042*/ 	.short	0x006c
        /*0044*/ 	.byte	0x00, 0xf0, 0x11, 0x00


	//----- nvinfo : EIATTR_KPARAM_INFO
	.align		4
.L_16:
        /*0048*/ 	.byte	0x04, 0x17
        /*004a*/ 	.short	(.L_18 - .L_17)
.L_17:
        /*004c*/ 	.word	0x00000000
        /*0050*/ 	.short	0x0015
        /*0052*/ 	.short	0x0068
        /*0054*/ 	.byte	0x00, 0xf0, 0x11, 0x00


	//----- nvinfo : EIATTR_KPARAM_INFO
	.align		4
.L_18:
        /*0058*/ 	.byte	0x04, 0x17
        /*005a*/ 	.short	(.L_20 - .L_19)
.L_19:
        /*005c*/ 	.word	0x00000000
        /*0060*/ 	.short	0x0014
        /*0062*/ 	.short	0x0064
        /*0064*/ 	.byte	0x00, 0xf0, 0x11, 0x00


	//----- nvinfo : EIATTR_KPARAM_INFO
	.align		4
.L_20:
        /*0068*/ 	.byte	0x04, 0x17
        /*006a*/ 	.short	(.L_22 - .L_21)
.L_21:
        /*006c*/ 	.word	0x00000000
        /*0070*/ 	.short	0x0013
        /*0072*/ 	.short	0x0060
        /*0074*/ 	.byte	0x00, 0xf0, 0x11, 0x00


	//----- nvinfo : EIATTR_KPARAM_INFO
	.align		4
.L_22:
        /*0078*/ 	.byte	0x04, 0x17
        /*007a*/ 	.short	(.L_24 - .L_23)
.L_23:
        /*007c*/ 	.word	0x00000000
        /*0080*/ 	.short	0x0012
        /*0082*/ 	.short	0x005c
        /*0084*/ 	.byte	0x00, 0xf0, 0x11, 0x00


	//----- nvinfo : EIATTR_KPARAM_INFO
	.align		4
.L_24:
        /*0088*/ 	.byte	0x04, 0x17
        /*008a*/ 	.short	(.L_26 - .L_25)
.L_25:
        /*008c*/ 	.word	0x00000000
        /*0090*/ 	.short	0x0011
        /*0092*/ 	.short	0x0058
        /*0094*/ 	.byte	0x00, 0xf0, 0x11, 0x00


	//----- nvinfo : EIATTR_KPARAM_INFO
	.align		4
.L_26:
        /*0098*/ 	.byte	0x04, 0x17
        /*009a*/ 	.short	(.L_28 - .L_27)
.L_27:
        /*009c*/ 	.word	0x00000000
        /*00a0*/ 	.short	0x0010
        /*00a2*/ 	.short	0x0054
        /*00a4*/ 	.byte	0x00, 0xf0, 0x11, 0x00


	//----- nvinfo : EIATTR_KPARAM_INFO
	.align		4
.L_28:
        /*00a8*/ 	.byte	0x04, 0x17
        /*00aa*/ 	.short	(.L_30 - .L_29)
.L_29:
        /*00ac*/ 	.word	0x00000000
        /*00b0*/ 	.short	0x000f
        /*00b2*/ 	.short	0x0050
        /*00b4*/ 	.byte	0x00, 0xf0, 0x11, 0x00


	//----- nvinfo : EIATTR_KPARAM_INFO
	.align		4
.L_30:
        /*00b8*/ 	.byte	0x04, 0x17
        /*00ba*/ 	.short	(.L_32 - .L_31)
.L_31:
        /*00bc*/ 	.word	0x00000000
        /*00c0*/ 	.short	0x000e
        /*00c2*/ 	.short	0x004c
        /*00c4*/ 	.byte	0x00, 0xf0, 0x11, 0x00


	//----- nvinfo : EIATTR_KPARAM_INFO
	.align		4
.L_32:
        /*00c8*/ 	.byte	0x04, 0x17
        /*00ca*/ 	.short	(.L_34 - .L_33)
.L_33:
        /*00cc*/ 	.word	0x00000000
        /*00d0*/ 	.short	0x000d
        /*00d2*/ 	.short	0x0048
        /*00d4*/ 	.byte	0x00, 0xf0, 0x11, 0x00


	//----- nvinfo : EIATTR_KPARAM_INFO
	.align		4
.L_34:
        /*00d8*/ 	.byte	0x04, 0x17
        /*00da*/ 	.short	(.L_36 - .L_35)
.L_35:
        /*00dc*/ 	.word	0x00000000
        /*00e0*/ 	.short	0x000c
        /*00e2*/ 	.short	0x0044
        /*00e4*/ 	.byte	0x00, 0xf0, 0x11, 0x00


	//----- nvinfo : EIATTR_KPARAM_INFO
	.align		4
.L_36:
        /*00e8*/ 	.byte	0x04, 0x17
        /*00ea*/ 	.short	(.L_38 - .L_37)
.L_37:
        /*00ec*/ 	.word	0x00000000
        /*00f0*/ 	.short	0x000b
        /*00f2*/ 	.short	0x0040
        /*00f4*/ 	.byte	0x00, 0xf0, 0x11, 0x00


	//----- nvinfo : EIATTR_KPARAM_INFO
	.align		4
.L_38:
        /*00f8*/ 	.byte	0x04, 0x17
        /*00fa*/ 	.short	(.L_40 - .L_39)
.L_39:
        /*00fc*/ 	.word	0x00000000
        /*0100*/ 	.short	0x000a
        /*0102*/ 	.short	0x003c
        /*0104*/ 	.byte	0x00, 0xf0, 0x11, 0x00


	//----- nvinfo : EIATTR_KPARAM_INFO
	.align		4
.L_40:
        /*0108*/ 	.byte	0x04, 0x17
        /*010a*/ 	.short	(.L_42 - .L_41)
.L_41:
        /*010c*/ 	.word	0x00000000
        /*0110*/ 	.short	0x0009
        /*0112*/ 	.short	0x0038
        /*0114*/ 	.byte	0x00, 0xf0, 0x11, 0x00


	//----- nvinfo : EIATTR_KPARAM_INFO
	.align		4
.L_42:
        /*0118*/ 	.byte	0x04, 0x17
        /*011a*/ 	.short	(.L_44 - .L_43)
.L_43:
        /*011c*/ 	.word	0x00000000
        /*0120*/ 	.short	0x0008
        /*0122*/ 	.short	0x0034
        /*0124*/ 	.byte	0x00, 0xf0, 0x11, 0x00


	//----- nvinfo : EIATTR_KPARAM_INFO
	.align		4
.L_44:
        /*0128*/ 	.byte	0x04, 0x17
        /*012a*/ 	.short	(.L_46 - .L_45)
.L_45:
        /*012c*/ 	.word	0x00000000
        /*0130*/ 	.short	0x0007
        /*0132*/ 	.short	0x0030
        /*0134*/ 	.byte	0x00, 0xf0, 0x11, 0x00


	//----- nvinfo : EIATTR_KPARAM_INFO
	.align		4
.L_46:
        /*0138*/ 	.byte	0x04, 0x17
        /*013a*/ 	.short	(.L_48 - .L_47)
.L_47:
        /*013c*/ 	.word	0x00000000
        /*0140*/ 	.short	0x0006
        /*0142*/ 	.short	0x002c
        /*0144*/ 	.byte	0x00, 0xf0, 0x11, 0x00


	//----- nvinfo : EIATTR_KPARAM_INFO
	.align		4
.L_48:
        /*0148*/ 	.byte	0x04, 0x17
        /*014a*/ 	.short	(.L_50 - .L_49)
.L_49:
        /*014c*/ 	.word	0x00000000
        /*0150*/ 	.short	0x0005
        /*0152*/ 	.short	0x0028
        /*0154*/ 	.byte	0x00, 0xf0, 0x11, 0x00


	//----- nvinfo : EIATTR_KPARAM_INFO
	.align		4
.L_50:
        /*0158*/ 	.byte	0x04, 0x17
        /*015a*/ 	.short	(.L_52 - .L_51)
.L_51:
        /*015c*/ 	.word	0x00000000
        /*0160*/ 	.short	0x0004
        /*0162*/ 	.short	0x0020
        /*0164*/ 	.byte	0x00, 0xf4, 0x21, 0x00


	//----- nvinfo : EIATTR_KPARAM_INFO
	.align		4
.L_52:
        /*0168*/ 	.byte	0x04, 0x17
        /*016a*/ 	.short	(.L_54 - .L_53)
.L_53:
        /*016c*/ 	.word	0x00000000
        /*0170*/ 	.short	0x0003
        /*0172*/ 	.short	0x0018
        /*0174*/ 	.byte	0x00, 0xf4, 0x21, 0x00


	//----- nvinfo : EIATTR_KPARAM_INFO
	.align		4
.L_54:
        /*0178*/ 	.byte	0x04, 0x17
        /*017a*/ 	.short	(.L_56 - .L_55)
.L_55:
        /*017c*/ 	.word	0x00000000
        /*0180*/ 	.short	0x0002
        /*0182*/ 	.short	0x0010
        /*0184*/ 	.byte	0x00, 0xf4, 0x21, 0x00


	//----- nvinfo : EIATTR_KPARAM_INFO
	.align		4
.L_56:
        /*0188*/ 	.byte	0x04, 0x17
        /*018a*/ 	.short	(.L_58 - .L_57)
.L_57:
        /*018c*/ 	.word	0x00000000
        /*0190*/ 	.short	0x0001
        /*0192*/ 	.short	0x0008
        /*0194*/ 	.byte	0x00, 0xf4, 0x21, 0x00


	//----- nvinfo : EIATTR_KPARAM_INFO
	.align		4
.L_58:
        /*0198*/ 	.byte	0x04, 0x17
        /*019a*/ 	.short	(.L_60 - .L_59)
.L_59:
        /*019c*/ 	.word	0x00000000
        /*01a0*/ 	.short	0x0000
        /*01a2*/ 	.short	0x0000
        /*01a4*/ 	.byte	0x00, 0xf4, 0x21, 0x00


	//----- nvinfo : EIATTR_SPARSE_MMA_MASK
	.align		4
.L_60:
        /*01a8*/ 	.byte	0x03, 0x50
        /*01aa*/ 	.short	0x0000


	//----- nvinfo : EIATTR_MAXREG_COUNT
	.align		4
        /*01ac*/ 	.byte	0x03, 0x1b
        /*01ae*/ 	.short	0x00ff


	//----- nvinfo : EIATTR_NUM_BARRIERS
	.align		4
        /*01b0*/ 	.byte	0x02, 0x4c
        /*01b2*/ 	.byte	0x01
	.zero		1


	//----- nvinfo : EIATTR_COOP_GROUP_MASK_REGIDS
	.align		4
        /*01b4*/ 	.byte	0x04, 0x29
        /*01b6*/ 	.short	(.L_62 - .L_61)


	//   ....[0]....
.L_61:
        /*01b8*/ 	.word	0xffffffff


	//   ....[1]....
        /*01bc*/ 	.word	0xffffffff


	//   ....[2]....
        /*01c0*/ 	.word	0xffffffff


	//   ....[3]....
        /*01c4*/ 	.word	0xffffffff


	//   ....[4]....
        /*01c8*/ 	.word	0xffffffff


	//   ....[5]....
        /*01cc*/ 	.word	0xffffffff


	//   ....[6]....
        /*01d0*/ 	.word	0xffffffff


	//   ....[7]....
        /*01d4*/ 	.word	0xffffffff


	//   ....[8]....
        /*01d8*/ 	.word	0xffffffff


	//   ....[9]....
        /*01dc*/ 	.word	0xffffffff


	//   ....[10]....
        /*01e0*/ 	.word	0xffffffff


	//   ....[11]....
        /*01e4*/ 	.word	0xffffffff


	//   ....[12]....
        /*01e8*/ 	.word	0xffffffff


	//   ....[13]....
        /*01ec*/ 	.word	0xffffffff


	//   ....[14]....
        /*01f0*/ 	.word	0xffffffff


	//   ....[15]....
        /*01f4*/ 	.word	0xffffffff


	//   ....[16]....
        /*01f8*/ 	.word	0xffffffff


	//   ....[17]....
        /*01fc*/ 	.word	0xffffffff


	//----- nvinfo : EIATTR_COOP_GROUP_INSTR_OFFSETS
	.align		4
.L_62:
        /*0200*/ 	.byte	0x04, 0x28
        /*0202*/ 	.short	(.L_64 - .L_63)


	//   ....[0]....
.L_63:
        /*0204*/ 	.word	0x000023e0


	//   ....[1]....
        /*0208*/ 	.word	0x000023f0


	//   ....[2]....
        /*020c*/ 	.word	0x00002400


	//   ....[3]....
        /*0210*/ 	.word	0x00002410


	//   ....[4]....
        /*0214*/ 	.word	0x00002460


	//   ....[5]....
        /*0218*/ 	.word	0x00002470


	//   ....[6]....
        /*021c*/ 	.word	0x00002480


	//   ....[7]....
        /*0220*/ 	.word	0x00002490


	//   ....[8]....
        /*0224*/ 	.word	0x000025c0


	//   ....[9]....
        /*0228*/ 	.word	0x00002830


	//   ....[10]....
        /*022c*/ 	.word	0x00002840


	//   ....[11]....
        /*0230*/ 	.word	0x00002860


	//   ....[12]....
        /*0234*/ 	.word	0x00002870


	//   ....[13]....
        /*0238*/ 	.word	0x000028a0


	//   ....[14]....
        /*023c*/ 	.word	0x000028d0


	//   ....[15]....
        /*0240*/ 	.word	0x000028e0


	//   ....[16]....
        /*0244*/ 	.word	0x000028f0


	//   ....[17]....
        /*0248*/ 	.word	0x000029b0


	//----- nvinfo : EIATTR_VRC_CTA_INIT_COUNT
	.align		4
.L_64:
        /*024c*/ 	.byte	0x02, 0x4a
	.zero		1
	.zero		1


	//----- nvinfo : EIATTR_EXIT_INSTR_OFFSETS
	.align		4
        /*0250*/ 	.byte	0x04, 0x1c
        /*0252*/ 	.short	(.L_66 - .L_65)


	//   ....[0]....
.L_65:
        /*0254*/ 	.word	0x00004e80


	//   ....[1]....
        /*0258*/ 	.word	0x00004eb0


	//----- nvinfo : EIATTR_REQNTID
	.align		4
.L_66:
        /*025c*/ 	.byte	0x04, 0x10
        /*025e*/ 	.short	(.L_68 - .L_67)
.L_67:
        /*0260*/ 	.word	0x00000100
        /*0264*/ 	.word	0x00000001
        /*0268*/ 	.word	0x00000001


	//----- nvinfo : EIATTR_CBANK_PARAM_SIZE
	.align		4
.L_68:
        /*026c*/ 	.byte	0x03, 0x19
        /*026e*/ 	.short	0x0088


	//----- nvinfo : EIATTR_PARAM_CBANK
	.align		4
        /*0270*/ 	.byte	0x04, 0x0a
        /*0272*/ 	.short	(.L_70 - .L_69)
	.align		4
.L_69:
        /*0274*/ 	.word	index@(.nv.constant0.attn_fwd)
        /*0278*/ 	.short	0x0380
        /*027a*/ 	.short	0x0088


	//----- nvinfo : EIATTR_SW_WAR
	.align		4
.L_70:
        /*027c*/ 	.byte	0x04, 0x36
        /*027e*/ 	.short	(.L_72 - .L_71)
.L_71:
        /*0280*/ 	.word	0x00000008
.L_72:


//--------------------- .nv.compat                --------------------------
	.section	.nv.compat,"",@"SHT_CUDA_COMPAT_INFO"
	.align	4
        /*0000*/ 	.byte	0x02, 0x02, 0x01, 0x00, 0x02, 0x05, 0x05, 0x00, 0x02, 0x03, 0x00, 0x00, 0x02, 0x06, 0x01, 0x00


//--------------------- .nv.callgraph             --------------------------
	.section	.nv.callgraph,"",@"SHT_CUDA_CALLGRAPH"
	.align	4
	.sectionentsize	8
	.align		4
        /*0000*/ 	.word	0x00000000
	.align		4
        /*0004*/ 	.word	0xffffffff
	.align		4
        /*0008*/ 	.word	0x00000000
	.align		4
        /*000c*/ 	.word	0xfffffffe
	.align		4
        /*0010*/ 	.word	0x00000000
	.align		4
        /*0014*/ 	.word	0xfffffffd
	.align		4
        /*0018*/ 	.word	0x00000000
	.align		4
        /*001c*/ 	.word	0xfffffffc


//--------------------- .nv.constant4             --------------------------
	.section	.nv.constant4,"a",@progbits
	.align	8
	.align		8
.nv.constant4:
        /*0000*/ 	.dword	_$_str


//--------------------- .text.attn_fwd            --------------------------
	.section	.text.attn_fwd,"ax",@progbits
	.align	128
        .global         attn_fwd
        .type           attn_fwd,@function
        .size           attn_fwd,(.L_x_3 - attn_fwd)
        .other          attn_fwd,@"STO_CUDA_ENTRY STV_DEFAULT"
attn_fwd:
.text.attn_fwd:
[----:B------:R-:W0:Y:S01]  /*0000*/  LDC R1, c[0x0][0x37c] ;  /* 0x0000df00ff017b82 */ /* 0x000e220000000800 */
[----:B------:R-:W1:Y:S07]  /*0010*/  S2R R0, SR_TID.X ;  /* 0x0000000000007919 */ /* 0x000e6e0000002100 */
[----:B------:R-:W2:Y:S01]  /*0020*/  S2UR UR7, SR_CTAID.Y ;  /* 0x00000000000779c3 */ /* 0x000ea20000002600 */
[----:B------:R-:W2:Y:S01]  /*0030*/  LDCU.64 UR4, c[0x0][0x3b0] ;  /* 0x00007600ff0477ac */ /* 0x000ea20008000a00 */
[----:B------:R-:W3:Y:S01]  /*0040*/  S2R R3, SR_CTAID.X ;  /* 0x0000000000037919 */ /* 0x000ee20000002500 */
[----:B------:R-:W4:Y:S05]  /*0050*/  LDCU.64 UR10, c[0x0][0x358] ;  /* 0x00006b00ff0a77ac */ /* 0x000f2a0008000a00 */
[----:B------:R-:W5:Y:S08]  /*0060*/  LDC R48, c[0x0][0x3b8] ;  /* 0x0000ee00ff307b82 */ /* 0x000f700000000800 */
[----:B------:R-:W0:Y:S01]  /*0070*/  LDC.64 R44, c[0x0][0x380] ;  /* 0x0000e000ff2c7b82 */ /* 0x000e220000000a00 */
[----:B--2---:R-:W-:-:S04]  /*0080*/  UIMAD UR4, UR7, UR4, URZ ;  /* 0x00000004070472a4 */ /* 0x004fc8000f8e02ff */
[----:B------:R-:W-:Y:S01]  /*0090*/  USHF.L.U32 UR6, UR4, 0x1, URZ ;  /* 0x0000000104067899 */ /* 0x000fe200080006ff */
[----:B-1----:R-:W-:Y:S02]  /*00a0*/  LOP3.LUT R2, R0, 0x1f, RZ, 0xc0, !PT ;  /* 0x0000001f00027812 */ /* 0x002fe400078ec0ff */
[----:B------:R-:W-:-:S03]  /*00b0*/  SHF.R.U32.HI R4, RZ, 0x5, R0 ;  /* 0x00000005ff047819 */ /* 0x000fc60000011600 */
[----:B---3--:R-:W-:Y:S01]  /*00c0*/  IMAD R2, R3, 0x20, R2 ;  /* 0x0000002003027824 */ /* 0x008fe200078e0202 */
[----:B------:R-:W-:-:S03]  /*00d0*/  SGXT.U32 R4, R4, 0x3 ;  /* 0x000000030404781a */ /* 0x000fc60000000000 */
[----:B------:R-:W-:Y:S01]  /*00e0*/  IMAD R3, R2, UR5, RZ ;  /* 0x0000000502037c24 */ /* 0x000fe2000f8e02ff */
[----:B------:R-:W-:Y:S01]  /*00f0*/  UIMAD.WIDE UR4, UR4, 0x2, URZ ;  /* 0x00000002040478a5 */ /* 0x000fe2000f8e02ff */
[----:B-----5:R-:W-:Y:S02]  /*0100*/  IMAD R7, R4, R48, RZ ;  /* 0x0000003004077224 */ /* 0x020fe400078e02ff */
[C---:B------:R-:W-:Y:S02]  /*0110*/  IMAD.SHL.U32 R5, R3.reuse, 0x2, RZ ;  /* 0x0000000203057824 */ /* 0x040fe400078e00ff */
[----:B------:R-:W-:-:S03]  /*0120*/  IMAD.HI R4, R3, 0x2, RZ ;  /* 0x0000000203047827 */ /* 0x000fc600078e02ff */
[----:B0-----:R-:W-:Y:S01]  /*0130*/  IADD3 R44, P0, P1, R5, UR6, R44 ;  /* 0x00000006052c7c10 */ /* 0x001fe2000f91e02c */
[----:B------:R-:W-:-:S03]  /*0140*/  IMAD R3, R48, 0x8, R7 ;  /* 0x0000000830037824 */ /* 0x000fc600078e0207 */
[----:B------:R-:W-:Y:S01]  /*0150*/  IADD3.X R46, PT, PT, R4, UR5, R45, P0, P1 ;  /* 0x00000005042e7c10 */ /* 0x000fe200087e242d */
[C---:B------:R-:W-:Y:S01]  /*0160*/  IMAD R9, R48.reuse, 0x8, R3 ;  /* 0x0000000830097824 */ /* 0x040fe200078e0203 */
[-C--:B------:R-:W-:Y:S02]  /*0170*/  LEA R4, P0, R7, R44.reuse, 0x1 ;  /* 0x0000002c07047211 */ /* 0x080fe400078008ff */
[----:B------:R-:W-:Y:S02]  /*0180*/  LEA R6, P1, R3, R44, 0x1 ;  /* 0x0000002c03067211 */ /* 0x000fe400078208ff */
[----:B------:R-:W-:Y:S02]  /*0190*/  LEA.HI.X.SX32 R5, R7, R46, 0x1, P0 ;  /* 0x0000002e07057211 */ /* 0x000fe400000f0eff */
[C---:B------:R-:W-:Y:S02]  /*01a0*/  LEA R11, R48.reuse, R9, 0x3 ;  /* 0x00000009300b7211 */ /* 0x040fe400078e18ff */
[----:B------:R-:W-:Y:S01]  /*01b0*/  LEA R8, P0, R9, R44, 0x1 ;  /* 0x0000002c09087211 */ /* 0x000fe200078008ff */
[----:B----4-:R0:W2:Y:S01]  /*01c0*/  LDG.E.U16 R17, desc[UR10][R4.64] ;  /* 0x0000000a04117981 */ /* 0x0100a2000c1e1500 */
[-C--:B------:R-:W-:Y:S01]  /*01d0*/  LEA.HI.X.SX32 R7, R3, R46.reuse, 0x1, P1 ;  /* 0x0000002e03077211 */ /* 0x080fe200008f0eff */
[----:B------:R-:W-:Y:S01]  /*01e0*/  IMAD R3, R48, 0x8, R11 ;  /* 0x0000000830037824 */ /* 0x000fe200078e020b */
[----:B------:R-:W-:-:S02]  /*01f0*/  LEA.HI.X.SX32 R9, R9, R46, 0x1, P0 ;  /* 0x0000002e09097211 */ /* 0x000fc400000f0eff */
[C---:B------:R-:W-:Y:S01]  /*0200*/  LEA R10, P0, R11.reuse, R44, 0x1 ;  /* 0x0000002c0b0a7211 */ /* 0x040fe200078008ff */
[C---:B------:R-:W-:Y:S01]  /*0210*/  IMAD R15, R48.reuse, 0x8, R3 ;  /* 0x00000008300f7824 */ /* 0x040fe200078e0203 */
[----:B------:R1:W3:Y:S02]  /*0220*/  LDG.E.U16 R18, desc[UR10][R6.64] ;  /* 0x0000000a06127981 */ /* 0x0002e4000c1e1500 */
[----:B------:R-:W-:Y:S02]  /*0230*/  LEA.HI.X.SX32 R11, R11, R46, 0x1, P0 ;  /* 0x0000002e0b0b7211 */ /* 0x000fe400000f0eff */
[C---:B------:R-:W-:Y:S01]  /*0240*/  LEA R12, P0, R3.reuse, R44, 0x1 ;  /* 0x0000002c030c7211 */ /* 0x040fe200078008ff */
[----:B------:R4:W5:Y:S03]  /*0250*/  LDG.E.U16 R19, desc[UR10][R8.64] ;  /* 0x0000000a08137981 */ /* 0x000966000c1e1500 */
[----:B------:R-:W-:Y:S01]  /*0260*/  LEA.HI.X.SX32 R13, R3, R46, 0x1, P0 ;  /* 0x0000002e030d7211 */ /* 0x000fe200000f0eff */
[C---:B------:R-:W-:Y:S01]  /*0270*/  IMAD R3, R48.reuse, 0x8, R15 ;  /* 0x0000000830037824 */ /* 0x040fe200078e020f */
[-C--:B0-----:R-:W-:Y:S01]  /*0280*/  LEA R4, P0, R15, R44.reuse, 0x1 ;  /* 0x0000002c0f047211 */ /* 0x081fe200078008ff */
[----:B------:R0:W5:Y:S02]  /*0290*/  LDG.E.U16 R20, desc[UR10][R10.64] ;  /* 0x0000000a0a147981 */ /* 0x000164000c1e1500 */
[----:B------:R-:W-:Y:S01]  /*02a0*/  IMAD R16, R48, 0x8, R3 ;  /* 0x0000000830107824 */ /* 0x000fe200078e0203 */
[----:B------:R-:W-:Y:S01]  /*02b0*/  LEA R14, P1, R3, R44, 0x1 ;  /* 0x0000002c030e7211 */ /* 0x000fe200078208ff */
[----:B------:R0:W5:Y:S01]  /*02c0*/  LDG.E.U16 R21, desc[UR10][R12.64] ;  /* 0x0000000a0c157981 */ /* 0x000162000c1e1500 */
[----:B------:R-:W-:-:S02]  /*02d0*/  LEA.HI.X.SX32 R5, R15, R46, 0x1, P0 ;  /* 0x0000002e0f057211 */ /* 0x000fc400000f0eff */
[----:B------:R-:W-:Y:S02]  /*02e0*/  LEA.HI.X.SX32 R15, R3, R46, 0x1, P1 ;  /* 0x0000002e030f7211 */ /* 0x000fe400008f0eff */
[----:B-1----:R-:W-:Y:S01]  /*02f0*/  LEA R6, P0, R16, R44, 0x1 ;  /* 0x0000002c10067211 */ /* 0x002fe200078008ff */
[----:B------:R1:W5:Y:S01]  /*0300*/  LDG.E.U16 R22, desc[UR10][R4.64] ;  /* 0x0000000a04167981 */ /* 0x000362000c1e1500 */
[----:B------:R-:W-:Y:S02]  /*0310*/  LEA R3, R48, R16, 0x3 ;  /* 0x0000001030037211 */ /* 0x000fe400078e18ff */
[----:B------:R-:W-:Y:S01]  /*0320*/  LEA.HI.X.SX32 R7, R16, R46, 0x1, P0 ;  /* 0x0000002e10077211 */ /* 0x000fe200000f0eff */
[----:B------:R-:W5:Y:S01]  /*0330*/  LDG.E.U16 R23, desc[UR10][R14.64] ;  /* 0x0000000a0e177981 */ /* 0x000f62000c1e1500 */
[C---:B----4-:R-:W-:Y:S01]  /*0340*/  LEA R8, P0, R3.reuse, R44, 0x1 ;  /* 0x0000002c03087211 */ /* 0x050fe200078008ff */
[C---:B0-----:R-:W-:Y:S02]  /*0350*/  IMAD R11, R48.reuse, 0x8, R3 ;  /* 0x00000008300b7824 */ /* 0x041fe400078e0203 */
[----:B------:R0:W4:Y:S01]  /*0360*/  LDG.E.U16 R24, desc[UR10][R6.64] ;  /* 0x0000000a06187981 */ /* 0x000122000c1e1500 */
[----:B------:R-:W-:Y:S01]  /*0370*/  LEA.HI.X.SX32 R9, R3, R46, 0x1, P0 ;  /* 0x0000002e03097211 */ /* 0x000fe200000f0eff */
[----:B------:R-:W-:Y:S01]  /*0380*/  IMAD R3, R48, 0x8, R11 ;  /* 0x0000000830037824 */ /* 0x000fe200078e020b */
[----:B------:R-:W-:-:S03]  /*0390*/  LEA R10, P0, R11, R44, 0x1 ;  /* 0x0000002c0b0a7211 */ /* 0x000fc600078008ff */
[C---:B------:R-:W-:Y:S01]  /*03a0*/  IMAD R16, R48.reuse, 0x8, R3 ;  /* 0x0000000830107824 */ /* 0x040fe200078e0203 */
[----:B------:R-:W-:Y:S01]  /*03b0*/  LEA R12, P1, R3, R44, 0x1 ;  /* 0x0000002c030c7211 */ /* 0x000fe200078208ff */
[----:B------:R0:W4:Y:S01]  /*03c0*/  LDG.E.U16 R25, desc[UR10][R8.64] ;  /* 0x0000000a08197981 */ /* 0x000122000c1e1500 */
[-C--:B------:R-:W-:Y:S02]  /*03d0*/  LEA.HI.X.SX32 R11, R11, R46.reuse, 0x1, P0 ;  /* 0x0000002e0b0b7211 */ /* 0x080fe400000f0eff */
[----:B------:R-:W-:Y:S01]  /*03e0*/  LEA.HI.X.SX32 R13, R3, R46, 0x1, P1 ;  /* 0x0000002e030d7211 */ /* 0x000fe200008f0eff */
[----:B------:R-:W-:Y:S01]  /*03f0*/  IMAD R3, R48, 0x8, R16 ;  /* 0x0000000830037824 */ /* 0x000fe200078e0210 */
[C---:B-1----:R-:W-:Y:S01]  /*0400*/  LEA R4, P0, R16.reuse, R44, 0x1 ;  /* 0x0000002c10047211 */ /* 0x042fe200078008ff */
[----:B------:R1:W4:Y:S03]  /*0410*/  LDG.E.U16 R26, desc[UR10][R10.64] ;  /* 0x0000000a0a1a7981 */ /* 0x000326000c1e1500 */
[----:B------:R-:W-:Y:S01]  /*0420*/  LEA.HI.X.SX32 R5, R16, R46, 0x1, P0 ;  /* 0x0000002e10057211 */ /* 0x000fe200000f0eff */
[----:B------:R1:W4:Y:S01]  /*0430*/  LDG.E.U16 R27, desc[UR10][R12.64] ;  /* 0x0000000a0c1b7981 */ /* 0x000322000c1e1500 */
[----:B0-----:R-:W-:-:S02]  /*0440*/  LEA R6, P0, R3, R44, 0x1 ;  /* 0x0000002c03067211 */ /* 0x001fc400078008ff */
[----:B------:R-:W-:Y:S01]  /*0450*/  LEA R15, R48, R3, 0x3 ;  /* 0x00000003300f7211 */ /* 0x000fe200078e18ff */
[----:B------:R0:W4:Y:S01]  /*0460*/  LDG.E.U16 R28, desc[UR10][R4.64] ;  /* 0x0000000a041c7981 */ /* 0x000122000c1e1500 */
[----:B------:R-:W-:-:S03]  /*0470*/  LEA.HI.X.SX32 R7, R3, R46, 0x1, P0 ;  /* 0x0000002e03077211 */ /* 0x000fc600000f0eff */
[C---:B------:R-:W-:Y:S01]  /*0480*/  IMAD R3, R48.reuse, 0x8, R15 ;  /* 0x0000000830037824 */ /* 0x040fe200078e020f */
[-C--:B------:R-:W-:Y:S01]  /*0490*/  LEA R8, P0, R15, R44.reuse, 0x1 ;  /* 0x0000002c0f087211 */ /* 0x080fe200078008ff */
[----:B------:R0:W4:Y:S02]  /*04a0*/  LDG.E.U16 R29, desc[UR10][R6.64] ;  /* 0x0000000a061d7981 */ /* 0x000124000c1e1500 */
[C---:B------:R-:W-:Y:S01]  /*04b0*/  IMAD R16, R48.reuse, 0x8, R3 ;  /* 0x0000000830107824 */ /* 0x040fe200078e0203 */
[----:B------:R-:W-:Y:S02]  /*04c0*/  LEA R14, P1, R3, R44, 0x1 ;  /* 0x0000002c030e7211 */ /* 0x000fe400078208ff */
[-C--:B------:R-:W-:Y:S02]  /*04d0*/  LEA.HI.X.SX32 R9, R15, R46.reuse, 0x1, P0 ;  /* 0x0000002e0f097211 */ /* 0x080fe400000f0eff */
[----:B------:R-:W-:Y:S01]  /*04e0*/  LEA.HI.X.SX32 R15, R3, R46, 0x1, P1 ;  /* 0x0000002e030f7211 */ /* 0x000fe200008f0eff */
[----:B------:R-:W-:Y:S01]  /*04f0*/  IMAD R3, R48, 0x8, R16 ;  /* 0x0000000830037824 */ /* 0x000fe200078e0210 */
[----:B-1----:R-:W-:Y:S01]  /*0500*/  LEA R10, P0, R16, R44, 0x1 ;  /* 0x0000002c100a7211 */ /* 0x002fe200078008ff */
[----:B------:R1:W4:Y:S02]  /*0510*/  LDG.E.U16 R30, desc[UR10][R8.64] ;  /* 0x0000000a081e7981 */ /* 0x000324000c1e1500 */
[----:B------:R-:W-:Y:S01]  /*0520*/  IMAD R13, R48, 0x8, R3 ;  /* 0x00000008300d7824 */ /* 0x000fe200078e0203 */
[----:B------:R-:W-:Y:S01]  /*0530*/  LEA.HI.X.SX32 R11, R16, R46, 0x1, P0 ;  /* 0x0000002e100b7211 */ /* 0x000fe200000f0eff */
[----:B------:R1:W4:Y:S01]  /*0540*/  LDG.E.U16 R31, desc[UR10][R14.64] ;  /* 0x0000000a0e1f7981 */ /* 0x000322000c1e1500 */
[----:B0-----:R-:W-:-:S03]  /*0550*/  LEA R4, P0, R3, R44, 0x1 ;  /* 0x0000002c03047211 */ /* 0x001fc600078008ff */
[----:B------:R0:W4:Y:S01]  /*0560*/  LDG.E.U16 R32, desc[UR10][R10.64] ;  /* 0x0000000a0a207981 */ /* 0x000122000c1e1500 */
[----:B------:R-:W-:Y:S02]  /*0570*/  LEA.HI.X.SX32 R5, R3, R46, 0x1, P0 ;  /* 0x0000002e03057211 */ /* 0x000fe400000f0eff */
[C---:B------:R-:W-:Y:S02]  /*0580*/  LEA R3, R48.reuse, R13, 0x3 ;  /* 0x0000000d30037211 */ /* 0x040fe400078e18ff */
[-C--:B------:R-:W-:Y:S01]  /*0590*/  LEA R6, P0, R13, R44.reuse, 0x1 ;  /* 0x0000002c0d067211 */ /* 0x080fe200078008ff */
[----:B------:R0:W4:Y:S01]  /*05a0*/  LDG.E.U16 R33, desc[UR10][R4.64] ;  /* 0x0000000a04217981 */ /* 0x000122000c1e1500 */
[----:B------:R-:W-:Y:S01]  /*05b0*/  LEA R12, P1, R3, R44, 0x1 ;  /* 0x0000002c030c7211 */ /* 0x000fe200078208ff */
[C---:B------:R-:W-:Y:S01]  /*05c0*/  IMAD R16, R48.reuse, 0x8, R3 ;  /* 0x0000000830107824 */ /* 0x040fe200078e0203 */
[-C--:B------:R-:W-:Y:S02]  /*05d0*/  LEA.HI.X.SX32 R7, R13, R46.reuse, 0x1, P0 ;  /* 0x0000002e0d077211 */ /* 0x080fe400000f0eff */
[----:B------:R-:W-:Y:S01]  /*05e0*/  LEA.HI.X.SX32 R13, R3, R46, 0x1, P1 ;  /* 0x0000002e030d7211 */ /* 0x000fe200008f0eff */
[----:B------:R-:W-:Y:S01]  /*05f0*/  IMAD R3, R48, 0x8, R16 ;  /* 0x0000000830037824 */ /* 0x000fe200078e0210 */
[C---:B-1----:R-:W-:Y:S01]  /*0600*/  LEA R8, P0, R16.reuse, R44, 0x1 ;  /* 0x0000002c10087211 */ /* 0x042fe200078008ff */
[----:B------:R1:W4:Y:S03]  /*0610*/  LDG.E.U16 R34, desc[UR10][R6.64] ;  /* 0x0000000a06227981 */ /* 0x000326000c1e1500 */
[----:B------:R-:W-:Y:S01]  /*0620*/  LEA.HI.X.SX32 R9, R16, R46, 0x1, P0 ;  /* 0x0000002e10097211 */ /* 0x000fe200000f0eff */
[C---:B------:R-:W-:Y:S01]  /*0630*/  IMAD R15, R48.reuse, 0x8, R3 ;  /* 0x00000008300f7824 */ /* 0x040fe200078e0203 */
[C---:B0-----:R-:W-:Y:S01]  /*0640*/  LEA R10, P0, R3.reuse, R44, 0x1 ;  /* 0x0000002c030a7211 */ /* 0x041fe200078008ff */
[----:B------:R0:W4:Y:S03]  /*0650*/  LDG.E.U16 R35, desc[UR10][R12.64] ;  /* 0x0000000a0c237981 */ /* 0x000126000c1e1500 */
[----:B------:R-:W-:Y:S01]  /*0660*/  LEA.HI.X.SX32 R11, R3, R46, 0x1, P0 ;  /* 0x0000002e030b7211 */ /* 0x000fe200000f0eff */
[C---:B------:R-:W-:Y:S01]  /*0670*/  IMAD R3, R48.reuse, 0x8, R15 ;  /* 0x0000000830037824 */ /* 0x040fe200078e020f */
[-C--:B------:R-:W-:Y:S01]  /*0680*/  LEA R4, P0, R15, R44.reuse, 0x1 ;  /* 0x0000002c0f047211 */ /* 0x080fe200078008ff */
[----:B------:R0:W4:Y:S03]  /*0690*/  LDG.E.U16 R36, desc[UR10][R8.64] ;  /* 0x0000000a08247981 */ /* 0x000126000c1e1500 */
[----:B------:R-:W-:Y:S01]  /*06a0*/  LEA R14, P1, R3, R44, 0x1 ;  /* 0x0000002c030e7211 */ /* 0x000fe200078208ff */
[----:B------:R0:W4:Y:S01]  /*06b0*/  LDG.E.U16 R37, desc[UR10][R10.64] ;  /* 0x0000000a0a257981 */ /* 0x000122000c1e1500 */
[----:B------:R-:W-:-:S02]  /*06c0*/  LEA R16, R48, R3, 0x3 ;  /* 0x0000000330107211 */ /* 0x000fc400078e18ff */
[-C--:B------:R-:W-:Y:S02]  /*06d0*/  LEA.HI.X.SX32 R5, R15, R46.reuse, 0x1, P0 ;  /* 0x0000002e0f057211 */ /* 0x080fe400000f0eff */
[----:B------:R-:W-:Y:S01]  /*06e0*/  LEA.HI.X.SX32 R15, R3, R46, 0x1, P1 ;  /* 0x0000002e030f7211 */ /* 0x000fe200008f0eff */
[----:B------:R-:W-:Y:S01]  /*06f0*/  IMAD R3, R48, 0x8, R16 ;  /* 0x0000000830037824 */ /* 0x000fe200078e0210 */
[C---:B-1----:R-:W-:Y:S01]  /*0700*/  LEA R6, P0, R16.reuse, R44, 0x1 ;  /* 0x0000002c10067211 */ /* 0x042fe200078008ff */
[----:B------:R1:W4:Y:S03]  /*0710*/  LDG.E.U16 R38, desc[UR10][R4.64] ;  /* 0x0000000a04267981 */ /* 0x000326000c1e1500 */
[----:B------:R-:W-:Y:S01]  /*0720*/  LEA.HI.X.SX32 R7, R16, R46, 0x1, P0 ;  /* 0x0000002e10077211 */ /* 0x000fe200000f0eff */
[C---:B0-----:R-:W-:Y:S01]  /*0730*/  IMAD R13, R48.reuse, 0x8, R3 ;  /* 0x00000008300d7824 */ /* 0x041fe200078e0203 */
[C---:B------:R-:W-:Y:S01]  /*0740*/  LEA R8, P0, R3.reuse, R44, 0x1 ;  /* 0x0000002c03087211 */ /* 0x040fe200078008ff */
[----:B------:R0:W4:Y:S03]  /*0750*/  LDG.E.U16 R39, desc[UR10][R14.64] ;  /* 0x0000000a0e277981 */ /* 0x000126000c1e1500 */
[----:B------:R-:W-:Y:S01]  /*0760*/  LEA.HI.X.SX32 R9, R3, R46, 0x1, P0 ;  /* 0x0000002e03097211 */ /* 0x000fe200000f0eff */
[C---:B------:R-:W-:Y:S01]  /*0770*/  IMAD R3, R48.reuse, 0x8, R13 ;  /* 0x0000000830037824 */ /* 0x040fe200078e020d */
[-C--:B------:R-:W-:Y:S01]  /*0780*/  LEA R10, P0, R13, R44.reuse, 0x1 ;  /* 0x0000002c0d0a7211 */ /* 0x080fe200078008ff */
[----:B------:R0:W4:Y:S02]  /*0790*/  LDG.E.U16 R40, desc[UR10][R6.64] ;  /* 0x0000000a06287981 */ /* 0x000124000c1e1500 */
[----:B------:R-:W-:Y:S01]  /*07a0*/  IMAD R16, R48, 0x8, R3 ;  /* 0x0000000830107824 */ /* 0x000fe200078e0203 */
[----:B------:R-:W-:Y:S01]  /*07b0*/  LEA R12, P1, R3, R44, 0x1 ;  /* 0x0000002c030c7211 */ /* 0x000fe200078208ff */
[----:B------:R0:W4:Y:S01]  /*07c0*/  LDG.E.U16 R41, desc[UR10][R8.64] ;  /* 0x0000000a08297981 */ /* 0x000122000c1e1500 */
[----:B------:R-:W-:-:S02]  /*07d0*/  LEA.HI.X.SX32 R11, R13, R46, 0x1, P0 ;  /* 0x0000002e0d0b7211 */ /* 0x000fc400000f0eff */
[----:B------:R-:W-:Y:S02]  /*07e0*/  LEA.HI.X.SX32 R13, R3, R46, 0x1, P1 ;  /* 0x0000002e030d7211 */ /* 0x000fe400008f0eff */
[----:B------:R-:W-:Y:S01]  /*07f0*/  LEA R3, R48, R16, 0x3 ;  /* 0x0000001030037211 */ /* 0x000fe200078e18ff */
[----:B------:R0:W4:Y:S01]  /*0800*/  LDG.E.U16 R42, desc[UR10][R10.64] ;  /* 0x0000000a0a2a7981 */ /* 0x000122000c1e1500 */
[----:B-1----:R-:W-:-:S03]  /*0810*/  LEA R4, P0, R16, R44, 0x1 ;  /* 0x0000002c10047211 */ /* 0x002fc600078008ff */
[----:B0-----:R-:W-:Y:S01]  /*0820*/  IMAD R15, R48, 0x8, R3 ;  /* 0x00000008300f7824 */ /* 0x001fe200078e0203 */
[----:B------:R-:W-:Y:S01]  /*0830*/  LEA.HI.X.SX32 R5, R16, R46, 0x1, P0 ;  /* 0x0000002e10057211 */ /* 0x000fe200000f0eff */
[----:B------:R-:W4:Y:S01]  /*0840*/  LDG.E.U16 R12, desc[UR10][R12.64] ;  /* 0x0000000a0c0c7981 */ /* 0x000f22000c1e1500 */
[C---:B------:R-:W-:Y:S01]  /*0850*/  LEA R6, P0, R3.reuse, R44, 0x1 ;  /* 0x0000002c03067211 */ /* 0x040fe200078008ff */
[C---:B------:R-:W-:Y:S02]  /*0860*/  IMAD R16, R48.reuse, 0x8, R15 ;  /* 0x0000000830107824 */ /* 0x040fe400078e020f */
[----:B------:R0:W4:Y:S01]  /*0870*/  LDG.E.U16 R43, desc[UR10][R4.64] ;  /* 0x0000000a042b7981 */ /* 0x000122000c1e1500 */
[----:B------:R-:W-:Y:S01]  /*0880*/  LEA.HI.X.SX32 R7, R3, R46, 0x1, P0 ;  /* 0x0000002e03077211 */ /* 0x000fe200000f0eff */
[----:B------:R-:W-:Y:S01]  /*0890*/  IMAD R3, R48, 0x8, R16 ;  /* 0x0000000830037824 */ /* 0x000fe200078e0210 */
[-C--:B------:R-:W-:Y:S02]  /*08a0*/  LEA R8, P0, R15, R44.reuse, 0x1 ;  /* 0x0000002c0f087211 */ /* 0x080fe400078008ff */
[----:B------:R-:W-:-:S02]  /*08b0*/  LEA R14, P1, R16, R44, 0x1 ;  /* 0x0000002c100e7211 */ /* 0x000fc400078208ff */
[----:B------:R-:W-:Y:S01]  /*08c0*/  LEA.HI.X.SX32 R9, R15, R46, 0x1, P0 ;  /* 0x0000002e0f097211 */ /* 0x000fe200000f0eff */
[----:B------:R-:W4:Y:S01]  /*08d0*/  LDG.E.U16 R7, desc[UR10][R6.64] ;  /* 0x0000000a06077981 */ /* 0x000f22000c1e1500 */
[C---:B------:R-:W-:Y:S02]  /*08e0*/  LEA R10, P0, R3.reuse, R44, 0x1 ;  /* 0x0000002c030a7211 */ /* 0x040fe400078008ff */
[-C--:B------:R-:W-:Y:S01]  /*08f0*/  LEA.HI.X.SX32 R15, R16, R46.reuse, 0x1, P1 ;  /* 0x0000002e100f7211 */ /* 0x080fe200008f0eff */
[----:B------:R1:W4:Y:S01]  /*0900*/  LDG.E.U16 R8, desc[UR10][R8.64] ;  /* 0x0000000a08087981 */ /* 0x000322000c1e1500 */
[----:B------:R-:W-:-:S03]  /*0910*/  LEA.HI.X.SX32 R11, R3, R46, 0x1, P0 ;  /* 0x0000002e030b7211 */ /* 0x000fc600000f0eff */
[----:B------:R-:W4:Y:S04]  /*0920*/  LDG.E.U16 R14, desc[UR10][R14.64] ;  /* 0x0000000a0e0e7981 */ /* 0x000f28000c1e1500 */
[----:B------:R1:W4:Y:S01]  /*0930*/  LDG.E.U16 R10, desc[UR10][R10.64] ;  /* 0x0000000a0a0a7981 */ /* 0x000322000c1e1500 */
[----:B------:R-:W1:Y:S01]  /*0940*/  S2UR UR6, SR_CgaCtaId ;  /* 0x00000000000679c3 */ /* 0x000e620000008800 */
[----:B------:R-:W-:Y:S01]  /*0950*/  UMOV UR4, 0x400 ;  /* 0x0000040000047882 */ /* 0x000fe20000000000 */
[C---:B0-----:R-:W-:Y:S02]  /*0960*/  LOP3.LUT R4, R0.reuse, 0xc0, RZ, 0xc0, !PT ;  /* 0x000000c000047812 */ /* 0x041fe400078ec0ff */
[----:B------:R-:W-:Y:S02]  /*0970*/  LOP3.LUT R3, R0, 0xff, RZ, 0xc0, !PT ;  /* 0x000000ff00037812 */ /* 0x000fe400078ec0ff */
[----:B------:R-:W-:-:S03]  /*0980*/  SHF.R.U32.HI R5, RZ, 0x2, R4 ;  /* 0x00000002ff057819 */ /* 0x000fc60000011604 */
[----:B------:R-:W-:-:S05]  /*0990*/  IMAD.SHL.U32 R4, R3, 0x2, RZ ;  /* 0x0000000203047824 */ /* 0x000fca00078e00ff */
[----:B------:R-:W-:Y:S01]  /*09a0*/  LOP3.LUT R13, R4, R5, RZ, 0x3c, !PT ;  /* 0x00000005040d7212 */ /* 0x000fe200078e3cff */
[----:B-1----:R-:W-:Y:S01]  /*09b0*/  ULEA UR6, UR6, UR4, 0x18 ;  /* 0x0000000406067291 */ /* 0x002fe2000f8ec0ff */
[----:B------:R-:W0:Y:S01]  /*09c0*/  LDCU UR4, c[0x0][0x3f0] ;  /* 0x00007e00ff0477ac */ /* 0x000e220008000800 */
[----:B------:R-:W-:Y:S01]  /*09d0*/  SHF.R.S32.HI R5, RZ, 0x4, R0 ;  /* 0x00000004ff057819 */ /* 0x000fe20000011400 */
[C---:B------:R-:W-:Y:S01]  /*09e0*/  IMAD.SHL.U32 R9, R0.reuse, 0x8, RZ ;  /* 0x0000000800097824 */ /* 0x040fe200078e00ff */
[C---:B------:R-:W-:Y:S02]  /*09f0*/  SHF.L.U32 R6, R0.reuse, 0x5, RZ ;  /* 0x0000000500067819 */ /* 0x040fe400000006ff */
[----:B------:R-:W-:Y:S02]  /*0a00*/  SGXT R5, R5, 0x1 ;  /* 0x000000010505781a */ /* 0x000fe40000000200 */
[C---:B------:R-:W-:Y:S02]  /*0a10*/  LOP3.LUT R11, R0.reuse, 0xe0, RZ, 0xc0, !PT ;  /* 0x000000e0000b7812 */ /* 0x040fe400078ec0ff */
[----:B------:R-:W-:-:S02]  /*0a20*/  LOP3.LUT R4, R0, 0xc, RZ, 0xc0, !PT ;  /* 0x0000000c00047812 */ /* 0x000fc400078ec0ff */
[----:B------:R-:W-:Y:S02]  /*0a30*/  LOP3.LUT R6, R6, 0x60, RZ, 0xc0, !PT ;  /* 0x0000006006067812 */ /* 0x000fe400078ec0ff */
[----:B------:R-:W-:Y:S02]  /*0a40*/  LOP3.LUT R5, R5, 0x1020, RZ, 0xc0, !PT ;  /* 0x0000102005057812 */ /* 0x000fe400078ec0ff */
[----:B------:R-:W-:Y:S01]  /*0a50*/  LOP3.LUT R9, R9, 0x1f8, RZ, 0xc0, !PT ;  /* 0x000001f809097812 */ /* 0x000fe200078ec0ff */
[----:B0-----:R-:W-:Y:S01]  /*0a60*/  UISETP.GE.AND UP0, UPT, UR4, 0x1, UPT ;  /* 0x000000010400788c */ /* 0x001fe2000bf06270 */
[----:B------:R-:W-:Y:S01]  /*0a70*/  LOP3.LUT R15, R0, 0xc0, RZ, 0xc0, !PT ;  /* 0x000000c0000f7812 */ /* 0x000fe200078ec0ff */
[----:B------:R-:W-:Y:S02]  /*0a80*/  IMAD R6, R11, 0x10, R6 ;  /* 0x000000100b067824 */ /* 0x000fe400078e0206 */
[C---:B------:R-:W-:Y:S01]  /*0a90*/  IMAD R5, R4.reuse, 0x2, R5 ;  /* 0x0000000204057824 */ /* 0x040fe200078e0205 */
[----:B------:R-:W-:Y:S01]  /*0aa0*/  SHF.R.U32.HI R11, RZ, 0x1, R15 ;  /* 0x00000001ff0b7819 */ /* 0x000fe2000001160f */
[----:B------:R-:W-:Y:S01]  /*0ab0*/  IMAD R16, R4, 0x400, R9 ;  /* 0x0000040004107824 */ /* 0x000fe200078e0209 */
[----:B------:R-:W-:Y:S01]  /*0ac0*/  MOV R153, 0x3f800000 ;  /* 0x3f80000000997802 */ /* 0x000fe20000000f00 */
[----:B------:R-:W-:Y:S01]  /*0ad0*/  IMAD.MOV.U32 R152, RZ, RZ, 0x3f800000 ;  /* 0x3f800000ff987424 */ /* 0x000fe200078e00ff */
[----:B------:R-:W-:Y:S01]  /*0ae0*/  LOP3.LUT R5, R5, R6, RZ, 0x3c, !PT ;  /* 0x0000000605057212 */ /* 0x000fe200078e3cff */
[----:B------:R-:W-:Y:S01]  /*0af0*/  IMAD.MOV.U32 R6, RZ, RZ, -0x800000 ;  /* 0xff800000ff067424 */ /* 0x000fe200078e00ff */
[----:B------:R-:W-:Y:S01]  /*0b00*/  LOP3.LUT R4, R16, R11, RZ, 0x3c, !PT ;  /* 0x0000000b10047212 */ /* 0x000fe200078e3cff */
[----:B------:R-:W-:Y:S01]  /*0b10*/  IMAD.MOV.U32 R150, RZ, RZ, 0x3f800000 ;  /* 0x3f800000ff967424 */ /* 0x000fe200078e00ff */
[----:B------:R-:W-:Y:S01]  /*0b20*/  CS2R R76, SRZ ;  /* 0x00000000004c7805 */ /* 0x000fe2000001ff00 */
[----:B------:R-:W-:Y:S01]  /*0b30*/  IMAD.MOV.U32 R151, RZ, RZ, 0x3f800000 ;  /* 0x3f800000ff977424 */ /* 0x000fe200078e00ff */
[----:B------:R-:W-:-:S02]  /*0b40*/  CS2R R78, SRZ ;  /* 0x00000000004e7805 */ /* 0x000fc4000001ff00 */
[----:B------:R-:W-:Y:S02]  /*0b50*/  CS2R R80, SRZ ;  /* 0x0000000000507805 */ /* 0x000fe4000001ff00 */
[----:B------:R-:W-:Y:S02]  /*0b60*/  CS2R R82, SRZ ;  /* 0x0000000000527805 */ /* 0x000fe4000001ff00 */
[----:B------:R-:W-:Y:S02]  /*0b70*/  CS2R R84, SRZ ;  /* 0x0000000000547805 */ /* 0x000fe4000001ff00 */
[----:B------:R-:W-:Y:S02]  /*0b80*/  CS2R R86, SRZ ;  /* 0x0000000000567805 */ /* 0x000fe4000001ff00 */
[----:B------:R-:W-:Y:S02]  /*0b90*/  CS2R R104, SRZ ;  /* 0x0000000000687805 */ /* 0x000fe4000001ff00 */
        /* <DEDUP_REMOVED lines=8> */
[----:B------:R-:W-:Y:S02]  /*0c20*/  ISETP.GE.U32.AND P3, PT, R3, 0x20, PT ;  /* 0x000000200300780c */ /* 0x000fe40003f66070 */
[----:B------:R-:W-:Y:S01]  /*0c30*/  CS2R R102, SRZ ;  /* 0x0000000000667805 */ /* 0x000fe2000001ff00 */
[----:B--2---:R-:W-:Y:S04]  /*0c40*/  STS.U16 [R13+UR6], R17 ;  /* 0x000000110d007988 */ /* 0x004fe80008000406 */
[----:B---3--:R-:W-:Y:S04]  /*0c50*/  STS.U16 [R13+UR6+0x200], R18 ;  /* 0x000200120d007988 */ /* 0x008fe80008000406 */
[----:B-----5:R0:W-:Y:S04]  /*0c60*/  STS.U16 [R13+UR6+0x400], R19 ;  /* 0x000400130d007988 */ /* 0x0201e80008000406 */
[----:B------:R1:W-:Y:S04]  /*0c70*/  STS.U16 [R13+UR6+0x600], R20 ;  /* 0x000600140d007988 */ /* 0x0003e80008000406 */
[----:B------:R2:W-:Y:S01]  /*0c80*/  STS.U16 [R13+UR6+0x800], R21 ;  /* 0x000800150d007988 */ /* 0x0005e20008000406 */
[----:B0-----:R-:W-:-:S03]  /*0c90*/  MOV R19, 0xff800000 ;  /* 0xff80000000137802 */ /* 0x001fc60000000f00 */
[----:B------:R-:W-:Y:S01]  /*0ca0*/  STS.U16 [R13+UR6+0xa00], R22 ;  /* 0x000a00160d007988 */ /* 0x000fe20008000406 */
[----:B-1----:R-:W-:-:S03]  /*0cb0*/  IMAD.MOV.U32 R20, RZ, RZ, -0x800000 ;  /* 0xff800000ff147424 */ /* 0x002fc600078e00ff */
[----:B------:R-:W-:Y:S01]  /*0cc0*/  STS.U16 [R13+UR6+0xc00], R23 ;  /* 0x000c00170d007988 */ /* 0x000fe20008000406 */
[----:B--2---:R-:W-:-:S03]  /*0cd0*/  IMAD.MOV.U32 R21, RZ, RZ, -0x800000 ;  /* 0xff800000ff157424 */ /* 0x004fc600078e00ff */
[----:B----4-:R-:W-:Y:S04]  /*0ce0*/  STS.U16 [R13+UR6+0xe00], R24 ;  /* 0x000e00180d007988 */ /* 0x010fe80008000406 */
[----:B------:R-:W-:Y:S04]  /*0cf0*/  STS.U16 [R13+UR6+0x1000], R25 ;  /* 0x001000190d007988 */ /* 0x000fe80008000406 */
        /* <DEDUP_REMOVED lines=17> */
[----:B------:R0:W-:Y:S04]  /*0e10*/  STS.U16 [R13+UR6+0x3400], R12 ;  /* 0x0034000c0d007988 */ /* 0x0001e80008000406 */
[----:B------:R-:W-:Y:S01]  /*0e20*/  STS.U16 [R13+UR6+0x3600], R43 ;  /* 0x0036002b0d007988 */ /* 0x000fe20008000406 */
[----:B0-----:R-:W-:-:S03]  /*0e30*/  IMAD.SHL.U32 R12, R0, 0x10, RZ ;  /* 0x00000010000c7824 */ /* 0x001fc600078e00ff */
[----:B------:R0:W-:Y:S04]  /*0e40*/  STS.U16 [R13+UR6+0x3800], R7 ;  /* 0x003800070d007988 */ /* 0x0001e80008000406 */
[----:B------:R1:W-:Y:S04]  /*0e50*/  STS.U16 [R13+UR6+0x3a00], R8 ;  /* 0x003a00080d007988 */ /* 0x0003e80008000406 */
[----:B------:R-:W-:Y:S01]  /*0e60*/  STS.U16 [R13+UR6+0x3c00], R14 ;  /* 0x003c000e0d007988 */ /* 0x000fe20008000406 */
[----:B0-----:R-:W-:-:S03]  /*0e70*/  LOP3.LUT R7, R0, 0xe0, RZ, 0xc0, !PT ;  /* 0x000000e000077812 */ /* 0x001fc600078ec0ff */
[----:B------:R0:W-:Y:S01]  /*0e80*/  STS.U16 [R13+UR6+0x3e00], R10 ;  /* 0x003e000a0d007988 */ /* 0x0001e20008000406 */
[----:B-1----:R-:W-:Y:S01]  /*0e90*/  IMAD.SHL.U32 R8, R0, 0x20, RZ ;  /* 0x0000002000087824 */ /* 0x002fe200078e00ff */
[----:B0-----:R-:W-:Y:S01]  /*0ea0*/  SHF.R.U32.HI R13, RZ, 0x1, R0 ;  /* 0x00000001ff0d7819 */ /* 0x001fe20000011600 */
[----:B------:R-:W-:Y:S06]  /*0eb0*/  BRA.U !UP0, `(.L_x_0) ;  /* 0x0000002508087547 */ /* 0x000fec000b800000 */
[C---:B------:R-:W-:Y:S01]  /*0ec0*/  LOP3.LUT R6, R0.reuse, 0x10, RZ, 0xc0, !PT ;  /* 0x0000001000067812 */ /* 0x040fe200078ec0ff */
[----:B------:R-:W0:Y:S01]  /*0ed0*/  LDC.64 R60, c[0x0][0x3c0] ;  /* 0x0000f000ff3c7b82 */ /* 0x000e220000000a00 */
[----:B------:R-:W-:Y:S01]  /*0ee0*/  LOP3.LUT R11, R0, 0x20, RZ, 0xc0, !PT ;  /* 0x00000020000b7812 */ /* 0x000fe200078ec0ff */
[----:B------:R-:W1:Y:S01]  /*0ef0*/  LDCU.64 UR4, c[0x0][0x3d0] ;  /* 0x00007a00ff0477ac */ /* 0x000e620008000a00 */
[----:B------:R-:W-:Y:S01]  /*0f00*/  LEA R9, R6, UR6, 0x7 ;  /* 0x0000000606097c11 */ /* 0x000fe2000f8e38ff */
[----:B------:R-:W-:Y:S01]  /*0f10*/  IMAD.MOV.U32 R152, RZ, RZ, 0x3f800000 ;  /* 0x3f800000ff987424 */ /* 0x000fe200078e00ff */
[----:B------:R-:W-:Y:S01]  /*0f20*/  LOP3.LUT R6, R0, 0x7, RZ, 0xc0, !PT ;  /* 0x0000000700067812 */ /* 0x000fe200078ec0ff */
[----:B------:R-:W2:Y:S01]  /*0f30*/  LDCU UR8, c[0x0][0x3c8] ;  /* 0x00007900ff0877ac */ /* 0x000ea20008000800 */
[----:B------:R-:W-:Y:S01]  /*0f40*/  LOP3.LUT R8, R8, 0x60, RZ, 0xc0, !PT ;  /* 0x0000006008087812 */ /* 0x000fe200078ec0ff */
[----:B------:R-:W3:Y:S01]  /*0f50*/  LDC.64 R18, c[0x0][0x390] ;  /* 0x0000e400ff127b82 */ /* 0x000ee20000000a00 */
[----:B------:R-:W-:Y:S01]  /*0f60*/  IMAD.MOV.U32 R153, RZ, RZ, 0x3f800000 ;  /* 0x3f800000ff997424 */ /* 0x000fe200078e00ff */
[----:B------:R-:W4:Y:S01]  /*0f70*/  LDCU.64 UR12, c[0x0][0x388] ;  /* 0x00007100ff0c77ac */ /* 0x000f220008000a00 */
[----:B------:R-:W-:Y:S01]  /*0f80*/  IADD3 R10, PT, PT, R8, R9, RZ ;  /* 0x00000009080a7210 */ /* 0x000fe20007ffe0ff */
[----:B------:R-:W-:Y:S01]  /*0f90*/  IMAD R20, R6, 0x4, R11 ;  /* 0x0000000406147824 */ /* 0x000fe200078e020b */
[----:B------:R-:W-:Y:S01]  /*0fa0*/  SHF.R.S32.HI R8, RZ, 0x2, R0 ;  /* 0x00000002ff087819 */ /* 0x000fe20000011400 */
[----:B------:R-:W-:Y:S01]  /*0fb0*/  IMAD.SHL.U32 R9, R0, 0x2, RZ ;  /* 0x0000000200097824 */ /* 0x000fe200078e00ff */
[----:B------:R-:W-:Y:S01]  /*0fc0*/  MOV R150, 0x3f800000 ;  /* 0x3f80000000967802 */ /* 0x000fe20000000f00 */
[----:B------:R-:W-:Y:S01]  /*0fd0*/  IMAD.SHL.U32 R6, R6, 0x10, RZ ;  /* 0x0000001006067824 */ /* 0x000fe200078e00ff */
[----:B------:R-:W5:Y:S01]  /*0fe0*/  LDC R46, c[0x0][0x3d8] ;  /* 0x0000f600ff2e7b82 */ /* 0x000f620000000800 */
[----:B------:R-:W-:Y:S01]  /*0ff0*/  IMAD R15, R7, 0x8, R10 ;  /* 0x00000008070f7824 */ /* 0x000fe200078e020a */
[----:B------:R-:W-:Y:S01]  /*1000*/  SGXT R8, R8, 0x1 ;  /* 0x000000010808781a */ /* 0x000fe20000000200 */
[----:B-1----:R-:W-:Y:S01]  /*1010*/  UIMAD UR4, UR7, UR4, URZ ;  /* 0x00000004070472a4 */ /* 0x002fe2000f8e02ff */
[--C-:B------:R-:W-:Y:S01]  /*1020*/  LOP3.LUT R7, R6, 0x30, R9.reuse, 0x78, !PT ;  /* 0x0000003006077812 */ /* 0x100fe200078e7809 */
[----:B------:R-:W-:Y:S01]  /*1030*/  IMAD.MOV.U32 R151, RZ, RZ, 0x3f800000 ;  /* 0x3f800000ff977424 */ /* 0x000fe200078e00ff */
[----:B------:R-:W-:Y:S01]  /*1040*/  LOP3.LUT R10, R8, 0x90, RZ, 0xc0, !PT ;  /* 0x00000090080a7812 */ /* 0x000fe200078ec0ff */
[----:B--2---:R-:W-:Y:S01]  /*1050*/  IMAD R8, R3, UR8, RZ ;  /* 0x0000000803087c24 */ /* 0x004fe2000f8e02ff */
[----:B------:R-:W-:Y:S01]  /*1060*/  LEA R20, R20, R7, 0x7 ;  /* 0x0000000714147211 */ /* 0x000fe200078e38ff */
[----:B0-----:R-:W-:Y:S01]  /*1070*/  IMAD R6, R60, UR7, RZ ;  /* 0x000000073c067c24 */ /* 0x001fe2000f8e02ff */
[----:B------:R-:W-:Y:S01]  /*1080*/  LOP3.LUT R7, R0, 0xf, RZ, 0xc0, !PT ;  /* 0x0000000f00077812 */ /* 0x000fe200078ec0ff */
[----:B------:R-:W-:Y:S01]  /*1090*/  USHF.L.U32 UR8, UR4, 0x1, URZ ;  /* 0x0000000104087899 */ /* 0x000fe200080006ff */
[----:B------:R-:W-:Y:S01]  /*10a0*/  LOP3.LUT R14, R10, 0x10, R9, 0x78, !PT ;  /* 0x000000100a0e7812 */ /* 0x000fe200078e7809 */
[----:B------:R-:W-:Y:S01]  /*10b0*/  IMAD.SHL.U32 R149, R8, 0x2, RZ ;  /* 0x0000000208957824 */ /* 0x000fe200078e00ff */
[----:B------:R-:W-:Y:S01]  /*10c0*/  SHF.R.U32.HI R9, RZ, 0x4, R0 ;  /* 0x00000004ff097819 */ /* 0x000fe20000011600 */
[----:B------:R-:W-:Y:S01]  /*10d0*/  IMAD R10, R7, UR5, RZ ;  /* 0x00000005070a7c24 */ /* 0x000fe2000f8e02ff */
[----:B------:R-:W-:Y:S01]  /*10e0*/  UIMAD.WIDE UR4, UR4, 0x2, URZ ;  /* 0x00000002040478a5 */ /* 0x000fe2000f8e02ff */
[----:B------:R-:W-:Y:S01]  /*10f0*/  IMAD.SHL.U32 R148, R6, 0x2, RZ ;  /* 0x0000000206947824 */ /* 0x000fe200078e00ff */
[----:B------:R-:W-:Y:S01]  /*1100*/  SGXT.U32 R7, R9, 0x4 ;  /* 0x000000040907781a */ /* 0x000fe20000000000 */
[----:B------:R-:W-:Y:S01]  /*1110*/  IMAD.SHL.U32 R11, R10, 0x2, RZ ;  /* 0x000000020a0b7824 */ /* 0x000fe200078e00ff */
[----:B------:R-:W-:Y:S01]  /*1120*/  CS2R R82, SRZ ;  /* 0x0000000000527805 */ /* 0x000fe2000001ff00 */
[----:B------:R-:W-:Y:S01]  /*1130*/  IMAD.HI R9, R8, 0x2, RZ ;  /* 0x0000000208097827 */ /* 0x000fe200078e02ff */
[----:B----4-:R-:W-:-:S02]  /*1140*/  IADD3 R148, P0, P1, R149, UR12, R148 ;  /* 0x0000000c95947c10 */ /* 0x010fc4000f91e094 */
[----:B------:R-:W-:Y:S02]  /*1150*/  CS2R R84, SRZ ;  /* 0x0000000000547805 */ /* 0x000fe4000001ff00 */
[----:B---3--:R-:W-:Y:S01]  /*1160*/  IADD3 R52, P2, P4, R11, UR8, R18 ;  /* 0x000000080b347c10 */ /* 0x008fe2000fc5e012 */
[----:B------:R-:W-:Y:S01]  /*1170*/  IMAD.HI R6, R6, 0x2, RZ ;  /* 0x0000000206067827 */ /* 0x000fe200078e02ff */
[----:B------:R-:W-:Y:S02]  /*1180*/  LEA.HI R8, R0, 0xb0, RZ, 0x1c ;  /* 0x000000b000087811 */ /* 0x000fe400078fe0ff */
[----:B------:R-:W-:Y:S02]  /*1190*/  CS2R R86, SRZ ;  /* 0x0000000000567805 */ /* 0x000fe4000001ff00 */
[----:B------:R-:W-:Y:S01]  /*11a0*/  CS2R R104, SRZ ;  /* 0x0000000000687805 */ /* 0x000fe2000001ff00 */
[----:B------:R-:W-:Y:S01]  /*11b0*/  IMAD.HI R10, R10, 0x2, RZ ;  /* 0x000000020a0a7827 */ /* 0x000fe200078e02ff */
[----:B------:R-:W-:-:S02]  /*11c0*/  IADD3.X R149, PT, PT, R9, UR13, R6, P0, P1 ;  /* 0x0000000d09957c10 */ /* 0x000fc400087e2406 */
[----:B------:R-:W-:Y:S02]  /*11d0*/  CS2R R106, SRZ ;  /* 0x00000000006a7805 */ /* 0x000fe4000001ff00 */
[----:B------:R-:W-:Y:S01]  /*11e0*/  LEA.HI R6, R0, 0x30, RZ, 0x1c ;  /* 0x0000003000067811 */ /* 0x000fe200078fe0ff */
[-C--:B-----5:R-:W-:Y:S01]  /*11f0*/  IMAD R11, R7, R46.reuse, RZ ;  /* 0x0000002e070b7224 */ /* 0x0a0fe200078e02ff */
[----:B------:R-:W-:Y:S01]  /*1200*/  IADD3.X R19, PT, PT, R10, UR5, R19, P2, P4 ;  /* 0x000000050a137c10 */ /* 0x000fe200097e8413 */
[----:B------:R-:W-:Y:S01]  /*1210*/  IMAD.IADD R14, R14, 0x1, R15 ;  /* 0x000000010e0e7824 */ /* 0x000fe200078e020f */
[----:B------:R-:W-:Y:S01]  /*1220*/  LEA.HI R7, R0, 0x70, RZ, 0x1c ;  /* 0x0000007000077811 */ /* 0x000fe200078fe0ff */
[-C--:B------:R-:W-:Y:S01]  /*1230*/  IMAD R15, R6, R46.reuse, RZ ;  /* 0x0000002e060f7224 */ /* 0x080fe200078e02ff */
[----:B------:R-:W-:Y:S01]  /*1240*/  LEA R10, R46, R11, 0x4 ;  /* 0x0000000b2e0a7211 */ /* 0x000fe200078e20ff */
[-C--:B------:R-:W-:Y:S01]  /*1250*/  IMAD R17, R8, R46.reuse, RZ ;  /* 0x0000002e08117224 */ /* 0x080fe200078e02ff */
[----:B------:R-:W-:Y:S01]  /*1260*/  LEA.HI R9, R0, 0xf0, RZ, 0x1c ;  /* 0x000000f000097811 */ /* 0x000fe200078fe0ff */
[----:B------:R-:W-:Y:S01]  /*1270*/  IMAD R16, R7, R46, RZ ;  /* 0x0000002e07107224 */ /* 0x000fe200078e02ff */
[-C--:B------:R-:W-:Y:S01]  /*1280*/  LEA R24, P1, R10, R52.reuse, 0x1 ;  /* 0x000000340a187211 */ /* 0x080fe200078208ff */
[----:B------:R-:W-:Y:S01]  /*1290*/  IMAD R6, R46, 0x10, R10 ;  /* 0x000000102e067824 */ /* 0x000fe200078e020a */
[----:B------:R-:W-:Y:S01]  /*12a0*/  LEA R22, P0, R11, R52, 0x1 ;  /* 0x000000340b167211 */ /* 0x000fe200078008ff */
[----:B------:R-:W-:Y:S01]  /*12b0*/  IMAD R18, R9, R46, RZ ;  /* 0x0000002e09127224 */ /* 0x000fe200078e02ff */
[-C--:B------:R-:W-:Y:S01]  /*12c0*/  LEA.HI.X.SX32 R25, R10, R19.reuse, 0x1, P1 ;  /* 0x000000130a197211 */ /* 0x080fe200008f0eff */
[C---:B------:R-:W-:Y:S01]  /*12d0*/  IMAD R7, R46.reuse, 0x20, R6 ;  /* 0x000000202e077824 */ /* 0x040fe200078e0206 */
[-C--:B------:R-:W-:Y:S01]  /*12e0*/  LEA R26, P2, R15, R52.reuse, 0x1 ;  /* 0x000000340f1a7211 */ /* 0x080fe200078408ff */
[----:B------:R-:W-:Y:S01]  /*12f0*/  IMAD R65, R61, 0x12, RZ ;  /* 0x000000123d417824 */ /* 0x000fe200078e02ff */
[-C--:B------:R-:W-:Y:S01]  /*1300*/  LEA.HI.X.SX32 R23, R11, R19.reuse, 0x1, P0 ;  /* 0x000000130b177211 */ /* 0x080fe200000f0eff */
[----:B------:R-:W-:Y:S01]  /*1310*/  IMAD R8, R46, 0x10, R7 ;  /* 0x000000102e087824 */ /* 0x000fe200078e0207 */
[----:B------:R-:W-:Y:S01]  /*1320*/  LEA.HI.X.SX32 R27, R15, R19, 0x1, P2 ;  /* 0x000000130f1b7211 */ /* 0x000fe200010f0eff */
[----:B------:R-:W-:Y:S01]  /*1330*/  IMAD R55, R61, 0x9, RZ ;  /* 0x000000093d377824 */ /* 0x000fe200078e02ff */
[-C--:B------:R-:W-:Y:S01]  /*1340*/  LEA R34, P0, R6, R52.reuse, 0x1 ;  /* 0x0000003406227211 */ /* 0x080fe200078008ff */
[----:B------:R-:W-:Y:S01]  /*1350*/  IMAD R9, R46, 0x10, R8 ;  /* 0x000000102e097824 */ /* 0x000fe200078e0208 */
[-C--:B------:R-:W-:Y:S01]  /*1360*/  LEA R36, P1, R7, R52.reuse, 0x1 ;  /* 0x0000003407247211 */ /* 0x080fe200078208ff */
[C---:B------:R-:W-:Y:S01]  /*1370*/  IMAD R57, R61.reuse, 0xa, RZ ;  /* 0x0000000a3d397824 */ /* 0x040fe200078e02ff */
[-C--:B------:R-:W-:Y:S01]  /*1380*/  LEA R38, P2, R8, R52.reuse, 0x1 ;  /* 0x0000003408267211 */ /* 0x080fe200078408ff */
[C---:B------:R-:W-:Y:S01]  /*1390*/  IMAD R69, R61.reuse, 0x14, RZ ;  /* 0x000000143d457824 */ /* 0x040fe200078e02ff */
[----:B------:R-:W-:Y:S01]  /*13a0*/  LEA R10, R46, R9, 0x5 ;  /* 0x000000092e0a7211 */ /* 0x000fe200078e28ff */
[C---:B------:R-:W-:Y:S01]  /*13b0*/  IMAD R75, R61.reuse, 0x16, RZ ;  /* 0x000000163d4b7824 */ /* 0x040fe200078e02ff */
[-C--:B------:R-:W-:Y:S01]  /*13c0*/  LEA.HI.X.SX32 R35, R6, R19.reuse, 0x1, P0 ;  /* 0x0000001306237211 */ /* 0x080fe200000f0eff */
[----:B------:R-:W-:Y:S01]  /*13d0*/  IMAD R63, R61, 0xc, RZ ;  /* 0x0000000c3d3f7824 */ /* 0x000fe200078e02ff */
[-C--:B------:R-:W-:Y:S01]  /*13e0*/  LEA.HI.X.SX32 R37, R7, R19.reuse, 0x1, P1 ;  /* 0x0000001307257211 */ /* 0x080fe200008f0eff */
[----:B------:R-:W-:Y:S01]  /*13f0*/  IMAD R11, R46, 0x10, R10 ;  /* 0x000000102e0b7824 */ /* 0x000fe200078e020a */
[-C--:B------:R-:W-:Y:S01]  /*1400*/  LEA.HI.X.SX32 R39, R8, R19.reuse, 0x1, P2 ;  /* 0x0000001308277211 */ /* 0x080fe200010f0eff */
[----:B------:R-:W-:Y:S01]  /*1410*/  IMAD R77, R61, 0x18, RZ ;  /* 0x000000183d4d7824 */ /* 0x000fe200078e02ff */
[-C--:B------:R-:W-:Y:S01]  /*1420*/  LEA R30, P5, R17, R52.reuse, 0x1 ;  /* 0x00000034111e7211 */ /* 0x080fe200078a08ff */
[C---:B------:R-:W-:Y:S01]  /*1430*/  IMAD R15, R46.reuse, 0x10, R11 ;  /* 0x000000102e0f7824 */ /* 0x040fe200078e020b */
[-C--:B------:R-:W-:Y:S01]  /*1440*/  LEA R44, P2, R11, R52.reuse, 0x1 ;  /* 0x000000340b2c7211 */ /* 0x080fe200078408ff */
[----:B------:R-:W-:Y:S01]  /*1450*/  IMAD R59, R61, 0xb, RZ ;  /* 0x0000000b3d3b7824 */ /* 0x000fe200078e02ff */
[-C--:B------:R-:W-:Y:S01]  /*1460*/  LEA R40, P0, R9, R52.reuse, 0x1 ;  /* 0x0000003409287211 */ /* 0x080fe200078008ff */
[----:B------:R-:W-:Y:S01]  /*1470*/  IMAD R6, R46, 0x20, R15 ;  /* 0x000000202e067824 */ /* 0x000fe200078e020f */
[-C--:B------:R-:W-:Y:S01]  /*1480*/  LEA R42, P1, R10, R52.reuse, 0x1 ;  /* 0x000000340a2a7211 */ /* 0x080fe200078208ff */
[----:B------:R-:W-:Y:S01]  /*1490*/  IMAD R79, R61, 0x1a, RZ ;  /* 0x0000001a3d4f7824 */ /* 0x000fe200078e02ff */
[-C--:B------:R-:W-:Y:S01]  /*14a0*/  LEA R28, P4, R16, R52.reuse, 0x1 ;  /* 0x00000034101c7211 */ /* 0x080fe200078808ff */
[C---:B------:R-:W-:Y:S01]  /*14b0*/  IMAD R7, R46.reuse, 0x10, R6 ;  /* 0x000000102e077824 */ /* 0x040fe200078e0206 */
[-C--:B------:R-:W-:Y:S01]  /*14c0*/  LEA.HI.X.SX32 R45, R11, R19.reuse, 0x1, P2 ;  /* 0x000000130b2d7211 */ /* 0x080fe200010f0eff */
[----:B------:R-:W-:Y:S01]  /*14d0*/  IMAD R11, R61, 0x5, RZ ;  /* 0x000000053d0b7824 */ /* 0x000fe200078e02ff */
[-C--:B------:R-:W-:Y:S01]  /*14e0*/  LEA.HI.X.SX32 R31, R17, R19.reuse, 0x1, P5 ;  /* 0x00000013111f7211 */ /* 0x080fe200028f0eff */
[----:B------:R-:W-:Y:S01]  /*14f0*/  IMAD R17, R61, 0x6, RZ ;  /* 0x000000063d117824 */ /* 0x000fe200078e02ff */
[----:B------:R-:W-:Y:S01]  /*1500*/  LEA.HI.X.SX32 R41, R9, R19, 0x1, P0 ;  /* 0x0000001309297211 */ /* 0x000fe200000f0eff */
[C---:B------:R-:W-:Y:S01]  /*1510*/  IMAD R9, R61.reuse, 0x3, RZ ;  /* 0x000000033d097824 */ /* 0x040fe200078e02ff */
[----:B------:R-:W-:Y:S01]  /*1520*/  LEA R8, R46, R7, 0x4 ;  /* 0x000000072e087211 */ /* 0x000fe200078e20ff */
[----:B------:R-:W-:Y:S01]  /*1530*/  IMAD R71, R61, 0xe, RZ ;  /* 0x0000000e3d477824 */ /* 0x000fe200078e02ff */
[-C--:B------:R-:W-:Y:S01]  /*1540*/  LEA R50, P2, R7, R52.reuse, 0x1 ;  /* 0x0000003407327211 */ /* 0x080fe200078408ff */
[----:B------:R-:W-:Y:S01]  /*1550*/  IMAD R67, R61, 0xd, RZ ;  /* 0x0000000d3d437824 */ /* 0x000fe200078e02ff */
[-C--:B------:R-:W-:Y:S01]  /*1560*/  LEA R46, P0, R15, R52.reuse, 0x1 ;  /* 0x000000340f2e7211 */ /* 0x080fe200078008ff */
[C---:B------:R-:W-:Y:S01]  /*1570*/  IMAD R81, R61.reuse, 0x1c, RZ ;  /* 0x0000001c3d517824 */ /* 0x040fe200078e02ff */
[-C--:B------:R-:W-:Y:S01]  /*1580*/  LEA.HI.X.SX32 R43, R10, R19.reuse, 0x1, P1 ;  /* 0x000000130a2b7211 */ /* 0x080fe200008f0eff */
[C---:B------:R-:W-:Y:S01]  /*1590*/  IMAD.SHL.U32 R21, R61.reuse, 0x8, RZ ;  /* 0x000000083d157824 */ /* 0x040fe200078e00ff */
[-C--:B------:R-:W-:Y:S01]  /*15a0*/  LEA R32, P6, R18, R52.reuse, 0x1 ;  /* 0x0000003412207211 */ /* 0x080fe200078c08ff */
[C---:B------:R-:W-:Y:S01]  /*15b0*/  IMAD R73, R61.reuse, 0xf, RZ ;  /* 0x0000000f3d497824 */ /* 0x040fe200078e02ff */
[----:B------:R-:W-:Y:S01]  /*15c0*/  LEA.HI.X.SX32 R29, R16, R19, 0x1, P4 ;  /* 0x00000013101d7211 */ /* 0x000fe200020f0eff */
[----:B------:R-:W-:Y:S01]  /*15d0*/  IMAD R103, R61, 0x1e, RZ ;  /* 0x0000001e3d677824 */ /* 0x000fe200078e02ff */
[----:B------:R-:W-:-:S02]  /*15e0*/  LEA R48, P1, R6, R52, 0x1 ;  /* 0x0000003406307211 */ /* 0x000fc400078208ff */
[----:B------:R-:W-:Y:S02]  /*15f0*/  CS2R R88, SRZ ;  /* 0x0000000000587805 */ /* 0x000fe4000001ff00 */
[----:B------:R-:W-:Y:S02]  /*1600*/  LEA R52, P4, R8, R52, 0x1 ;  /* 0x0000003408347211 */ /* 0x000fe400078808ff */
[----:B------:R-:W-:Y:S02]  /*1610*/  CS2R R90, SRZ ;  /* 0x00000000005a7805 */ /* 0x000fe4000001ff00 */
[-C--:B------:R-:W-:Y:S01]  /*1620*/  LEA.HI.X.SX32 R51, R7, R19.reuse, 0x1, P2 ;  /* 0x0000001307337211 */ /* 0x080fe200010f0eff */
[----:B------:R-:W-:Y:S01]  /*1630*/  IMAD.SHL.U32 R7, R61, 0x2, RZ ;  /* 0x000000023d077824 */ /* 0x000fe200078e00ff */
[----:B------:R-:W-:Y:S01]  /*1640*/  LEA.HI.X.SX32 R47, R15, R19, 0x1, P0 ;  /* 0x000000130f2f7211 */ /* 0x000fe200000f0eff */
[----:B------:R-:W-:Y:S01]  /*1650*/  IMAD.SHL.U32 R15, R61, 0x4, RZ ;  /* 0x000000043d0f7824 */ /* 0x000fe200078e00ff */
[----:B------:R-:W-:-:S02]  /*1660*/  IADD3 R54, P2, PT, R65, R148, RZ ;  /* 0x0000009441367210 */ /* 0x000fc40007f5e0ff */
[----:B------:R-:W-:Y:S02]  /*1670*/  CS2R R92, SRZ ;  /* 0x00000000005c7805 */ /* 0x000fe4000001ff00 */
[-C--:B------:R-:W-:Y:S02]  /*1680*/  IADD3 R142, P0, PT, R17, R148.reuse, RZ ;  /* 0x00000094118e7210 */ /* 0x080fe40007f1e0ff */
[----:B------:R-:W-:Y:S02]  /*1690*/  CS2R R94, SRZ ;  /* 0x00000000005e7805 */ /* 0x000fe4000001ff00 */
[-C--:B------:R-:W-:Y:S01]  /*16a0*/  LEA.HI.X.SX32 R33, R18, R19.reuse, 0x1, P6 ;  /* 0x0000001312217211 */ /* 0x080fe200030f0eff */
[----:B------:R-:W-:Y:S01]  /*16b0*/  IMAD.MOV.U32 R18, RZ, RZ, RZ ;  /* 0x000000ffff127224 */ /* 0x000fe200078e00ff */
[----:B------:R-:W-:Y:S01]  /*16c0*/  LEA.HI.X.SX32 R53, R8, R19, 0x1, P4 ;  /* 0x0000001308357211 */ /* 0x000fe200020f0eff */
[----:B------:R-:W-:Y:S01]  /*16d0*/  IMAD.MOV.U32 R8, RZ, RZ, -0x800000 ;  /* 0xff800000ff087424 */ /* 0x000fe200078e00ff */
[----:B------:R-:W-:-:S02]  /*16e0*/  IADD3 R56, P6, PT, R69, R148, RZ ;  /* 0x0000009445387210 */ /* 0x000fc40007fde0ff */
[----:B------:R-:W-:Y:S02]  /*16f0*/  CS2R R96, SRZ ;  /* 0x0000000000607805 */ /* 0x000fe4000001ff00 */
[-C--:B------:R-:W-:Y:S02]  /*1700*/  IADD3 R58, P4, PT, R75, R148.reuse, RZ ;  /* 0x000000944b3a7210 */ /* 0x080fe40007f9e0ff */
[----:B------:R-:W-:Y:S02]  /*1710*/  CS2R R98, SRZ ;  /* 0x0000000000627805 */ /* 0x000fe4000001ff00 */
[-C--:B------:R-:W-:Y:S02]  /*1720*/  IADD3 R74, P5, PT, R57, R148.reuse, RZ ;  /* 0x00000094394a7210 */ /* 0x080fe40007fbe0ff */
[----:B------:R-:W-:Y:S02]  /*1730*/  CS2R R100, SRZ ;  /* 0x0000000000647805 */ /* 0x000fe4000001ff00 */
[----:B------:R-:W-:Y:S01]  /*1740*/  LEA.HI.X.SX32 R55, R55, R149, 0x1, P2 ;  /* 0x0000009537377211 */ /* 0x000fe200010f0eff */
[----:B------:R-:W0:Y:S01]  /*1750*/  LDCU UR12, c[0x0][0x3f0] ;  /* 0x00007e00ff0c77ac */ /* 0x000e220008000800 */
[----:B------:R-:W-:Y:S01]  /*1760*/  LEA.HI.X.SX32 R49, R6, R19, 0x1, P1 ;  /* 0x0000001306317211 */ /* 0x000fe200008f0eff */
[----:B------:R-:W-:Y:S01]  /*1770*/  IMAD R19, R61, 0x7, RZ ;  /* 0x000000073d137824 */ /* 0x000fe200078e02ff */
[----:B------:R-:W-:Y:S01]  /*1780*/  IADD3 R146, P2, PT, R7, R148, RZ ;  /* 0x0000009407927210 */ /* 0x000fe20007f5e0ff */
[----:B------:R-:W1:Y:S01]  /*1790*/  LDCU UR9, c[0x0][0x3a8] ;  /* 0x00007500ff0977ac */ /* 0x000e620008000800 */
[----:B------:R-:W-:-:S02]  /*17a0*/  LEA.HI.X.SX32 R143, R9, R149, 0x1, P0 ;  /* 0x00000095098f7211 */ /* 0x000fc400000f0eff */
[-C--:B------:R-:W-:Y:S01]  /*17b0*/  IADD3 R60, P1, PT, R63, R148.reuse, RZ ;  /* 0x000000943f3c7210 */ /* 0x080fe20007f3e0ff */
[----:B------:R-:W-:Y:S01]  /*17c0*/  UMOV UR4, URZ ;  /* 0x000000ff00047c82 */ /* 0x000fe20008000000 */
[----:B------:R-:W-:Y:S02]  /*17d0*/  IADD3 R64, P0, PT, R77, R148, RZ ;  /* 0x000000944d407210 */ /* 0x000fe40007f1e0ff */
[----:B------:R-:W-:Y:S02]  /*17e0*/  CS2R R76, SRZ ;  /* 0x00000000004c7805 */ /* 0x000fe4000001ff00 */
[-C--:B------:R-:W-:Y:S01]  /*17f0*/  LEA.HI.X.SX32 R75, R11, R149.reuse, 0x1, P5 ;  /* 0x000000950b4b7211 */ /* 0x080fe200028f0eff */
[----:B------:R-:W-:Y:S01]  /*1800*/  IMAD.MOV.U32 R11, RZ, RZ, -0x800000 ;  /* 0xff800000ff0b7424 */ /* 0x000fe200078e00ff */
[-C--:B------:R-:W-:Y:S02]  /*1810*/  LEA.HI.X.SX32 R57, R57, R149.reuse, 0x1, P6 ;  /* 0x0000009539397211 */ /* 0x080fe400030f0eff */
[----:B------:R-:W-:-:S02]  /*1820*/  LEA.HI.X.SX32 R59, R59, R149, 0x1, P4 ;  /* 0x000000953b3b7211 */ /* 0x000fc400020f0eff */
[CC--:B------:R-:W-:Y:S02]  /*1830*/  LEA R144, P5, R61.reuse, R148.reuse, 0x2 ;  /* 0x000000943d907211 */ /* 0x0c0fe400078a10ff */
[CC--:B------:R-:W-:Y:S02]  /*1840*/  LEA R140, P6, R61.reuse, R148.reuse, 0x3 ;  /* 0x000000943d8c7211 */ /* 0x0c0fe400078c18ff */
[C---:B------:R-:W-:Y:S02]  /*1850*/  LEA R62, P4, R61.reuse, R148, 0x4 ;  /* 0x000000943d3e7211 */ /* 0x040fe400078820ff */
[-C--:B------:R-:W-:Y:S02]  /*1860*/  LEA.HI.X.SX32 R147, R61, R149.reuse, 0x1, P2 ;  /* 0x000000953d937211 */ /* 0x080fe400010f0eff */
[-C--:B------:R-:W-:Y:S01]  /*1870*/  LEA.HI.X.SX32 R61, R17, R149.reuse, 0x1, P1 ;  /* 0x00000095113d7211 */ /* 0x080fe200008f0eff */
[----:B------:R-:W-:Y:S01]  /*1880*/  IMAD.MOV.U32 R17, RZ, RZ, RZ ;  /* 0x000000ffff117224 */ /* 0x000fe200078e00ff */
[----:B------:R-:W-:-:S02]  /*1890*/  LEA.HI.X.SX32 R65, R63, R149, 0x1, P0 ;  /* 0x000000953f417211 */ /* 0x000fc400000f0eff */
[-C--:B------:R-:W-:Y:S02]  /*18a0*/  IADD3 R66, P1, PT, R79, R148.reuse, RZ ;  /* 0x000000944f427210 */ /* 0x080fe40007f3e0ff */
[----:B------:R-:W-:Y:S02]  /*18b0*/  CS2R R78, SRZ ;  /* 0x00000000004e7805 */ /* 0x000fe4000001ff00 */
[-C--:B------:R-:W-:Y:S02]  /*18c0*/  IADD3 R68, P0, PT, R71, R148.reuse, RZ ;  /* 0x0000009447447210 */ /* 0x080fe40007f1e0ff */
[----:B------:R-:W-:Y:S02]  /*18d0*/  LEA.HI.X.SX32 R67, R67, R149, 0x1, P1 ;  /* 0x0000009543437211 */ /* 0x000fe400008f0eff */
[----:B------:R-:W-:Y:S02]  /*18e0*/  IADD3 R70, P2, PT, R81, R148, RZ ;  /* 0x0000009451467210 */ /* 0x000fe40007f5e0ff */
[----:B------:R-:W-:-:S02]  /*18f0*/  CS2R R80, SRZ ;  /* 0x0000000000507805 */ /* 0x000fc4000001ff00 */
[-C--:B------:R-:W-:Y:S02]  /*1900*/  LEA.HI.X.SX32 R69, R19, R149.reuse, 0x1, P0 ;  /* 0x0000009513457211 */ /* 0x080fe400000f0eff */
[----:B------:R-:W-:Y:S02]  /*1910*/  LEA.HI.X.SX32 R145, R7, R149, 0x1, P5 ;  /* 0x0000009507917211 */ /* 0x000fe400028f0eff */
[C---:B------:R-:W-:Y:S02]  /*1920*/  LOP3.LUT P1, RZ, R0.reuse, 0x3, RZ, 0xc0, !PT ;  /* 0x0000000300ff7812 */ /* 0x040fe4000782c0ff */
[----:B------:R-:W-:Y:S02]  /*1930*/  LOP3.LUT P0, RZ, R0, 0x1, RZ, 0xc0, !PT ;  /* 0x0000000100ff7812 */ /* 0x000fe4000780c0ff */
[----:B------:R-:W-:Y:S02]  /*1940*/  IADD3 R72, P5, PT, R103, R148, RZ ;  /* 0x0000009467487210 */ /* 0x000fe40007fbe0ff */
[----:B------:R-:W-:-:S02]  /*1950*/  CS2R R102, SRZ ;  /* 0x0000000000667805 */ /* 0x000fc4000001ff00 */
[----:B------:R-:W-:Y:S02]  /*1960*/  LEA.HI.X.SX32 R71, R71, R149, 0x1, P2 ;  /* 0x0000009547477211 */ /* 0x000fe400010f0eff */
[C---:B------:R-:W-:Y:S02]  /*1970*/  ISETP.GE.U32.AND P2, PT, R3.reuse, 0x40, PT ;  /* 0x000000400300780c */ /* 0x040fe40003f46070 */
[----:B------:R-:W-:Y:S02]  /*1980*/  MOV R10, 0xff800000 ;  /* 0xff800000000a7802 */ /* 0x000fe40000000f00 */
[----:B------:R-:W-:Y:S02]  /*1990*/  MOV R9, 0xff800000 ;  /* 0xff80000000097802 */ /* 0x000fe40000000f00 */
[C---:B------:R-:W-:Y:S02]  /*19a0*/  ISETP.LT.U32.AND P1, PT, R3.reuse, 0x40, !P1 ;  /* 0x000000400300780c */ /* 0x040fe40004f21070 */
[----:B------:R-:W-:-:S02]  /*19b0*/  ISETP.LT.U32.AND P0, PT, R3, 0x40, !P0 ;  /* 0x000000400300780c */ /* 0x000fc40004701070 */
[----:B------:R-:W-:Y:S02]  /*19c0*/  LOP3.LUT R16, R20, 0x40, RZ, 0x3c, !PT ;  /* 0x0000004014107812 */ /* 0x000fe400078e3cff */
[-C--:B------:R-:W-:Y:S02]  /*19d0*/  LEA.HI.X.SX32 R141, R15, R149.reuse, 0x1, P6 ;  /* 0x000000950f8d7211 */ /* 0x080fe400030f0eff */
[-C--:B------:R-:W-:Y:S02]  /*19e0*/  LEA.HI.X.SX32 R63, R21, R149.reuse, 0x1, P4 ;  /* 0x00000095153f7211 */ /* 0x080fe400020f0eff */
[----:B01----:R-:W-:-:S07]  /*19f0*/  LEA.HI.X.SX32 R73, R73, R149, 0x1, P5 ;  /* 0x0000009549497211 */ /* 0x003fce00028f0eff */
.L_x_1:
[----:B------:R-:W-:-:S04]  /*1a00*/  IMAD.WIDE R20, R17, 0x2, R148 ;  /* 0x0000000211147825 */ /* 0x000fc800078e0294 */
[C---:B------:R-:W-:Y:S01]  /*1a10*/  IMAD.WIDE R118, R17.reuse, 0x2, R62 ;  /* 0x0000000211767825 */ /* 0x040fe200078e023e */
[----:B------:R0:W2:Y:S03]  /*1a20*/  LDG.E.U16 R6, desc[UR10][R20.64] ;  /* 0x0000000a14067981 */ /* 0x0000a6000c1e1500 */
[C---:B------:R-:W-:Y:S02]  /*1a30*/  IMAD.WIDE R110, R17.reuse, 0x2, R144 ;  /* 0x00000002116e7825 */ /* 0x040fe400078e0290 */
[----:B------:R-:W3:Y:S02]  /*1a40*/  LDG.E.U16 R118, desc[UR10][R118.64] ;  /* 0x0000000a76767981 */ /* 0x000ee4000c1e1500 */
[C---:B------:R-:W-:Y:S02]  /*1a50*/  IMAD.WIDE R120, R17.reuse, 0x2, R54 ;  /* 0x0000000211787825 */ /* 0x040fe400078e0236 */
[----:B------:R1:W4:Y:S02]  /*1a60*/  LDG.E.U16 R131, desc[UR10][R110.64] ;  /* 0x0000000a6e837981 */ /* 0x000324000c1e1500 */
[----:B------:R-:W-:-:S02]  /*1a70*/  IMAD.WIDE R108, R17, 0x2, R146 ;  /* 0x00000002116c7825 */ /* 0x000fc400078e0292 */
[----:B------:R-:W5:Y:S02]  /*1a80*/  LDG.E.U16 R120, desc[UR10][R120.64] ;  /* 0x0000000a78787981 */ /* 0x000f64000c1e1500 */
[C---:B------:R-:W-:Y:S02]  /*1a90*/  IMAD.WIDE R112, R17.reuse, 0x2, R142 ;  /* 0x0000000211707825 */ /* 0x040fe400078e028e */
[----:B------:R0:W4:Y:S02]  /*1aa0*/  LDG.E.U16 R130, desc[UR10][R108.64] ;  /* 0x0000000a6c827981 */ /* 0x000124000c1e1500 */
[C---:B------:R-:W-:Y:S02]  /*1ab0*/  IMAD.WIDE R122, R17.reuse, 0x2, R56 ;  /* 0x00000002117a7825 */ /* 0x040fe400078e0238 */
[----:B------:R0:W4:Y:S02]  /*1ac0*/  LDG.E.U16 R132, desc[UR10][R112.64] ;  /* 0x0000000a70847981 */ /* 0x000124000c1e1500 */
[----:B------:R-:W-:-:S02]  /*1ad0*/  IMAD.WIDE R124, R17, 0x2, R58 ;  /* 0x00000002117c7825 */ /* 0x000fc400078e023a */
[----:B------:R-:W4:Y:S02]  /*1ae0*/  LDG.E.U16 R122, desc[UR10][R122.64] ;  /* 0x0000000a7a7a7981 */ /* 0x000f24000c1e1500 */
[C---:B------:R-:W-:Y:S02]  /*1af0*/  IMAD.WIDE R114, R17.reuse, 0x2, R140 ;  /* 0x0000000211727825 */ /* 0x040fe400078e028c */
[----:B------:R-:W4:Y:S02]  /*1b00*/  LDG.E.U16 R124, desc[UR10][R124.64] ;  /* 0x0000000a7c7c7981 */ /* 0x000f24000c1e1500 */
[C---:B------:R-:W-:Y:S02]  /*1b10*/  IMAD.WIDE R126, R17.reuse, 0x2, R64 ;  /* 0x00000002117e7825 */ /* 0x040fe400078e0240 */
[----:B------:R0:W4:Y:S02]  /*1b20*/  LDG.E.U16 R114, desc[UR10][R114.64] ;  /* 0x0000000a72727981 */ /* 0x000124000c1e1500 */
[----:B------:R-:W-:-:S02]  /*1b30*/  IMAD.WIDE R116, R17, 0x2, R74 ;  /* 0x0000000211747825 */ /* 0x000fc400078e024a */
[----:B------:R-:W4:Y:S02]  /*1b40*/  LDG.E.U16 R126, desc[UR10][R126.64] ;  /* 0x0000000a7e7e7981 */ /* 0x000f24000c1e1500 */
[C---:B------:R-:W-:Y:S02]  /*1b50*/  IMAD.WIDE R128, R17.reuse, 0x2, R66 ;  /* 0x0000000211807825 */ /* 0x040fe400078e0242 */
[----:B------:R-:W4:Y:S02]  /*1b60*/  LDG.E.U16 R116, desc[UR10][R116.64] ;  /* 0x0000000a74747981 */ /* 0x000f24000c1e1500 */
[C---:B0-----:R-:W-:Y:S02]  /*1b70*/  IMAD.WIDE R20, R17.reuse, 0x2, R60 ;  /* 0x0000000211147825 */ /* 0x041fe400078e023c */
[----:B------:R-:W4:Y:S02]  /*1b80*/  LDG.E.U16 R128, desc[UR10][R128.64] ;  /* 0x0000000a80807981 */ /* 0x000f24000c1e1500 */
[----:B-1----:R-:W-:-:S02]  /*1b90*/  IMAD.WIDE R110, R17, 0x2, R70 ;  /* 0x00000002116e7825 */ /* 0x002fc400078e0246 */
[----:B------:R-:W4:Y:S02]  /*1ba0*/  LDG.E.U16 R21, desc[UR10][R20.64] ;  /* 0x0000000a14157981 */ /* 0x000f24000c1e1500 */
[C---:B------:R-:W-:Y:S02]  /*1bb0*/  IMAD.WIDE R108, R17.reuse, 0x2, R68 ;  /* 0x00000002116c7825 */ /* 0x040fe400078e0244 */
[----:B------:R-:W4:Y:S02]  /*1bc0*/  LDG.E.U16 R119, desc[UR10][R110.64] ;  /* 0x0000000a6e777981 */ /* 0x000f24000c1e1500 */
[----:B------:R-:W-:Y:S02]  /*1bd0*/  IMAD.WIDE R112, R17, 0x2, R72 ;  /* 0x0000000211707825 */ /* 0x000fe400078e0248 */
[----:B------:R0:W4:Y:S04]  /*1be0*/  LDG.E.U16 R117, desc[UR10][R108.64] ;  /* 0x0000000a6c757981 */ /* 0x000128000c1e1500 */
[----:B------:R1:W4:Y:S01]  /*1bf0*/  LDG.E.U16 R154, desc[UR10][R112.64] ;  /* 0x0000000a709a7981 */ /* 0x000322000c1e1500 */
[C---:B------:R-:W-:Y:S01]  /*1c00*/  IMAD.SHL.U32 R19, R0.reuse, 0x8, RZ ;  /* 0x0000000800137824 */ /* 0x040fe200078e00ff */
[----:B------:R-:W-:-:S04]  /*1c10*/  LOP3.LUT R115, R0, 0x7, RZ, 0xc0, !PT ;  /* 0x0000000700737812 */ /* 0x000fc800078ec0ff */
[----:B------:R-:W-:Y:S01]  /*1c20*/  LOP3.LUT R134, R19, 0x30, RZ, 0xc0, !PT ;  /* 0x0000003013867812 */ /* 0x000fe200078ec0ff */
[C---:B------:R-:W-:Y:S01]  /*1c30*/  IMAD.SHL.U32 R19, R0.reuse, 0x2, RZ ;  /* 0x0000000200137824 */ /* 0x040fe200078e00ff */
[----:B------:R-:W-:-:S03]  /*1c40*/  LOP3.LUT R138, R0, 0x20, RZ, 0xc0, !PT ;  /* 0x00000020008a7812 */ /* 0x000fc600078ec0ff */
[C---:B------:R-:W-:Y:S01]  /*1c50*/  IMAD R134, R115.reuse, 0x40, R134 ;  /* 0x0000004073867824 */ /* 0x040fe200078e0286 */
[----:B------:R-:W-:Y:S01]  /*1c60*/  SHF.L.U32 R136, R115, 0x4, RZ ;  /* 0x0000000473887819 */ /* 0x000fe200000006ff */
[----:B0-----:R-:W-:Y:S01]  /*1c70*/  IMAD.SHL.U32 R109, R3, 0x2, RZ ;  /* 0x00000002036d7824 */ /* 0x001fe200078e00ff */
[----:B------:R-:W-:Y:S01]  /*1c80*/  BAR.SYNC.DEFER_BLOCKING 0x0 ;  /* 0x0000000000007b1d */ /* 0x000fe20000010000 */
[----:B------:R-:W-:Y:S02]  /*1c90*/  LOP3.LUT R20, R0, 0x10, RZ, 0xc0, !PT ;  /* 0x0000001000147812 */ /* 0x000fe400078ec0ff */
[--C-:B------:R-:W-:Y:S01]  /*1ca0*/  LOP3.LUT R111, R134, 0x10, R19.reuse, 0x78, !PT ;  /* 0x00000010866f7812 */ /* 0x100fe200078e7813 */
[----:B------:R-:W-:Y:S01]  /*1cb0*/  IMAD R138, R115, 0x4, R138 ;  /* 0x00000004738a7824 */ /* 0x000fe200078e028a */
[----:B------:R-:W-:-:S03]  /*1cc0*/  LOP3.LUT R115, R136, 0x30, R19, 0x78, !PT ;  /* 0x0000003088737812 */ /* 0x000fc600078e7813 */
[----:B------:R-:W-:Y:S01]  /*1cd0*/  IMAD R20, R20, 0x20, R111 ;  /* 0x0000002014147824 */ /* 0x000fe200078e026f */
[C---:B------:R-:W-:Y:S02]  /*1ce0*/  LOP3.LUT R111, R109.reuse, 0x10, RZ, 0x3c, !PT ;  /* 0x000000106d6f7812 */ /* 0x040fe400078e3cff */
[C---:B------:R-:W-:Y:S02]  /*1cf0*/  LOP3.LUT R108, R109.reuse, 0x20, RZ, 0x3c, !PT ;  /* 0x000000206d6c7812 */ /* 0x040fe400078e3cff */
[----:B------:R-:W-:Y:S02]  /*1d00*/  LEA R19, R138, R115, 0x7 ;  /* 0x000000738a137211 */ /* 0x000fe400078e38ff */
[C---:B-1----:R-:W-:Y:S02]  /*1d10*/  LOP3.LUT R113, R109.reuse, 0x30, RZ, 0x3c, !PT ;  /* 0x000000306d717812 */ /* 0x042fe400078e3cff */
[C---:B------:R-:W-:Y:S02]  /*1d20*/  LOP3.LUT R115, R109.reuse, 0x40, RZ, 0x3c, !PT ;  /* 0x000000406d737812 */ /* 0x040fe400078e3cff */
[C---:B------:R-:W-:Y:S01]  /*1d30*/  LOP3.LUT R129, R109.reuse, 0x50, RZ, 0x3c, !PT ;  /* 0x000000506d817812 */ /* 0x040fe200078e3cff */
[----:B--2---:R-:W-:Y:S04]  /*1d40*/  STS.U16 [R109+UR6+0x4000], R6 ;  /* 0x004000066d007988 */ /* 0x004fe80008000406 */
[----:B---3--:R0:W-:Y:S04]  /*1d50*/  STS.U16 [R109+UR6+0x5000], R118 ;  /* 0x005000766d007988 */ /* 0x0081e80008000406 */
[----:B-----5:R-:W-:Y:S01]  /*1d60*/  STS.U16 [R111+UR6+0x5200], R120 ;  /* 0x005200786f007988 */ /* 0x020fe20008000406 */
[----:B0-----:R-:W-:-:S03]  /*1d70*/  LOP3.LUT R118, R109, 0x60, RZ, 0x3c, !PT ;  /* 0x000000606d767812 */ /* 0x001fc600078e3cff */
[----:B----4-:R0:W-:Y:S04]  /*1d80*/  STS.U16 [R111+UR6+0x4200], R130 ;  /* 0x004200826f007988 */ /* 0x0101e80008000406 */
[----:B------:R-:W-:Y:S04]  /*1d90*/  STS.U16 [R108+UR6+0x4400], R131 ;  /* 0x004400836c007988 */ /* 0x000fe80008000406 */
[----:B------:R-:W-:Y:S01]  /*1da0*/  STS.U16 [R108+UR6+0x5400], R122 ;  /* 0x0054007a6c007988 */ /* 0x000fe20008000406 */
[----:B0-----:R-:W-:-:S03]  /*1db0*/  LOP3.LUT R130, R109, 0x70, RZ, 0x3c, !PT ;  /* 0x000000706d827812 */ /* 0x001fc600078e3cff */
        /* <DEDUP_REMOVED lines=9> */
[----:B------:R-:W-:Y:S01]  /*1e50*/  STS.U16 [R130+UR6+0x5e00], R154 ;  /* 0x005e009a82007988 */ /* 0x000fe20008000406 */
[----:B------:R-:W-:Y:S01]  /*1e60*/  BAR.SYNC.DEFER_BLOCKING 0x0 ;  /* 0x0000000000007b1d */ /* 0x000fe20000010000 */
[----:B------:R-:W-:-:S05]  /*1e70*/  LOP3.LUT R6, R20, 0x20, RZ, 0x3c, !PT ;  /* 0x0000002014067812 */ /* 0x000fca00078e3cff */
[----:B------:R-:W-:Y:S04]  /*1e80*/  LDSM.16.MT88.4 R136, [R20+UR6] ;  /* 0x000000061488783b */ /* 0x000fe80008004200 */
[----:B------:R-:W0:Y:S04]  /*1e90*/  LDSM.16.M88.4 R120, [R19+UR6+0x4000] ;  /* 0x004000061378783b */ /* 0x000e280008000200 */
[----:B------:R-:W1:Y:S04]  /*1ea0*/  LDSM.16.MT88.4 R124, [R6+UR6] ;  /* 0x00000006067c783b */ /* 0x000e680008004200 */
[----:B------:R-:W2:Y:S04]  /*1eb0*/  LDSM.16.MT88.4 R108, [R20+UR6+0x400] ;  /* 0x00040006146c783b */ /* 0x000ea80008004200 */
[----:B------:R-:W3:Y:S04]  /*1ec0*/  LDSM.16.MT88.4 R112, [R6+UR6+0x400] ;  /* 0x000400060670783b */ /* 0x000ee80008004200 */
[----:B------:R-:W-:Y:S04]  /*1ed0*/  LDSM.16.MT88.4 R132, [R20+UR6+0x800] ;  /* 0x000800061484783b */ /* 0x000fe80008004200 */
[----:B------:R-:W4:Y:S04]  /*1ee0*/  LDSM.16.M88.4 R116, [R16+UR6+0x4000] ;  /* 0x004000061074783b */ /* 0x000f280008000200 */
[----:B------:R-:W5:Y:S01]  /*1ef0*/  LDSM.16.MT88.4 R128, [R6+UR6+0x800] ;  /* 0x000800060680783b */ /* 0x000f620008004200 */
[-C--:B0-----:R-:W-:Y:S08]  /*1f00*/  HMMA.16816.F32 R136, R136, R120.reuse, RZ ;  /* 0x000000788888723c */ /* 0x081ff000000018ff */
[----:B-1----:R-:W-:-:S12]  /*1f10*/  HMMA.16816.F32 R124, R124, R120, RZ ;  /* 0x000000787c7c723c */ /* 0x002fd800000018ff */
[-C--:B--2---:R-:W-:Y:S01]  /*1f20*/  HMMA.16816.F32 R108, R108, R122.reuse, R136 ;  /* 0x0000007a6c6c723c */ /* 0x084fe20000001888 */
[----:B------:R-:W-:Y:S07]  /*1f30*/  LDSM.16.MT88.4 R136, [R6+UR6+0x1000] ;  /* 0x001000060688783b */ /* 0x000fee0008004200 */
[----:B---3--:R-:W-:Y:S01]  /*1f40*/  HMMA.16816.F32 R120, R112, R122, R124 ;  /* 0x0000007a7078723c */ /* 0x008fe2000000187c */
[----:B------:R-:W0:Y:S04]  /*1f50*/  LDSM.16.MT88.4 R124, [R20+UR6+0xc00] ;  /* 0x000c0006147c783b */ /* 0x000e280008004200 */
[----:B------:R-:W1:Y:S07]  /*1f60*/  LDSM.16.MT88.4 R112, [R6+UR6+0xc00] ;  /* 0x000c00060670783b */ /* 0x000e6e0008004200 */
[-C--:B----4-:R-:W-:Y:S01]  /*1f70*/  HMMA.16816.F32 R132, R132, R116.reuse, R108 ;  /* 0x000000748484723c */ /* 0x090fe2000000186c */
[----:B------:R-:W-:Y:S07]  /*1f80*/  LDSM.16.M88.4 R108, [R19+UR6+0x4080] ;  /* 0x00408006136c783b */ /* 0x000fee0008000200 */
[----:B-----5:R-:W-:Y:S01]  /*1f90*/  HMMA.16816.F32 R128, R128, R116, R120 ;  /* 0x000000748080723c */ /* 0x020fe20000001878 */
[----:B------:R-:W2:Y:S11]  /*1fa0*/  LDSM.16.MT88.4 R120, [R20+UR6+0x1000] ;  /* 0x001000061478783b */ /* 0x000eb60008004200 */
[-C--:B0-----:R-:W-:Y:S01]  /*1fb0*/  HMMA.16816.F32 R124, R124, R118.reuse, R132 ;  /* 0x000000767c7c723c */ /* 0x081fe20000001884 */
[----:B------:R-:W-:Y:S07]  /*1fc0*/  LDSM.16.MT88.4 R132, [R6+UR6+0x1800] ;  /* 0x001800060684783b */ /* 0x000fee0008004200 */
[----:B-1----:R-:W-:Y:S01]  /*1fd0*/  HMMA.16816.F32 R128, R112, R118, R128 ;  /* 0x000000767080723c */ /* 0x002fe20000001880 */
[----:B------:R-:W0:Y:S04]  /*1fe0*/  LDSM.16.MT88.4 R112, [R20+UR6+0x1400] ;  /* 0x001400061470783b */ /* 0x000e280008004200 */
[----:B------:R-:W1:Y:S07]  /*1ff0*/  LDSM.16.MT88.4 R116, [R6+UR6+0x1400] ;  /* 0x001400060674783b */ /* 0x000e6e0008004200 */
[-C--:B--2---:R-:W-:Y:S01]  /*2000*/  HMMA.16816.F32 R120, R120, R108.reuse, R124 ;  /* 0x0000006c7878723c */ /* 0x084fe2000000187c */
[----:B------:R-:W-:Y:S07]  /*2010*/  LDSM.16.MT88.4 R124, [R20+UR6+0x1800] ;  /* 0x00180006147c783b */ /* 0x000fee0008004200 */
[----:B------:R-:W-:Y:S01]  /*2020*/  HMMA.16816.F32 R136, R136, R108, R128 ;  /* 0x0000006c8888723c */ /* 0x000fe20000001880 */
[----:B------:R-:W2:Y:S11]  /*2030*/  LDSM.16.M88.4 R128, [R16+UR6+0x4080] ;  /* 0x004080061080783b */ /* 0x000eb60008000200 */
[-C--:B0-----:R-:W-:Y:S01]  /*2040*/  HMMA.16816.F32 R112, R112, R110.reuse, R120 ;  /* 0x0000006e7070723c */ /* 0x081fe20000001878 */
[----:B------:R-:W-:Y:S07]  /*2050*/  LDSM.16.MT88.4 R120, [R20+UR6+0x2000] ;  /* 0x002000061478783b */ /* 0x000fee0008004200 */
[----:B-1----:R-:W-:Y:S01]  /*2060*/  HMMA.16816.F32 R136, R116, R110, R136 ;  /* 0x0000006e7488723c */ /* 0x002fe20000001888 */
[----:B------:R-:W0:Y:S04]  /*2070*/  LDSM.16.MT88.4 R116, [R20+UR6+0x1c00] ;  /* 0x001c00061474783b */ /* 0x000e280008004200 */
[----:B------:R-:W1:Y:S07]  /*2080*/  LDSM.16.MT88.4 R108, [R6+UR6+0x1c00] ;  /* 0x001c0006066c783b */ /* 0x000e6e0008004200 */
[-C--:B--2---:R-:W-:Y:S01]  /*2090*/  HMMA.16816.F32 R112, R124, R128.reuse, R112 ;  /* 0x000000807c70723c */ /* 0x084fe20000001870 */
[----:B------:R-:W2:Y:S07]  /*20a0*/  LDSM.16.M88.4 R124, [R19+UR6+0x4100] ;  /* 0x00410006137c783b */ /* 0x000eae0008000200 */
[----:B------:R-:W-:Y:S01]  /*20b0*/  HMMA.16816.F32 R136, R132, R128, R136 ;  /* 0x000000808488723c */ /* 0x000fe20000001888 */
[----:B------:R-:W3:Y:S11]  /*20c0*/  LDSM.16.MT88.4 R132, [R6+UR6+0x2000] ;  /* 0x002000060684783b */ /* 0x000ef60008004200 */
[-C--:B0-----:R-:W-:Y:S01]  /*20d0*/  HMMA.16816.F32 R112, R116, R130.reuse, R112 ;  /* 0x000000827470723c */ /* 0x081fe20000001870 */
[----:B------:R-:W0:Y:S07]  /*20e0*/  LDSM.16.MT88.4 R116, [R6+UR6+0x2400] ;  /* 0x002400060674783b */ /* 0x000e2e0008004200 */
[----:B-1----:R-:W-:Y:S01]  /*20f0*/  HMMA.16816.F32 R136, R108, R130, R136 ;  /* 0x000000826c88723c */ /* 0x002fe20000001888 */
[----:B------:R-:W1:Y:S04]  /*2100*/  LDSM.16.MT88.4 R108, [R20+UR6+0x2400] ;  /* 0x00240006146c783b */ /* 0x000e680008004200 */
[----:B------:R-:W-:Y:S07]  /*2110*/  LDSM.16.M88.4 R128, [R16+UR6+0x4100] ;  /* 0x004100061080783b */ /* 0x000fee0008000200 */
[-C--:B--2---:R-:W-:Y:S01]  /*2120*/  HMMA.16816.F32 R112, R120, R124.reuse, R112 ;  /* 0x0000007c7870723c */ /* 0x084fe20000001870 */
[----:B------:R-:W-:Y:S07]  /*2130*/  LDSM.16.MT88.4 R120, [R20+UR6+0x2800] ;  /* 0x002800061478783b */ /* 0x000fee0008004200 */
[----:B---3--:R-:W-:Y:S01]  /*2140*/  HMMA.16816.F32 R132, R132, R124, R136 ;  /* 0x0000007c8484723c */ /* 0x008fe20000001888 */
[----:B------:R-:W2:-:S15]  /*2150*/  LDSM.16.MT88.4 R136, [R6+UR6+0x2800] ;  /* 0x002800060688783b */ /* 0x000e9e0008004200 */
[----:B------:R-:W-:-:S04]  /*2160*/  NOP ;  /* 0x0000000000007918 */ /* 0x000fc80000000000 */
[-C--:B0-----:R-:W-:Y:S01]  /*2170*/  HMMA.16816.F32 R132, R116, R126.reuse, R132 ;  /* 0x0000007e7484723c */ /* 0x081fe20000001884 */
[----:B------:R-:W0:Y:S07]  /*2180*/  LDSM.16.MT88.4 R116, [R20+UR6+0x2c00] ;  /* 0x002c00061474783b */ /* 0x000e2e0008004200 */
[----:B-1----:R-:W-:Y:S01]  /*2190*/  HMMA.16816.F32 R108, R108, R126, R112 ;  /* 0x0000007e6c6c723c */ /* 0x002fe20000001870 */
[----:B------:R-:W1:Y:S04]  /*21a0*/  LDSM.16.MT88.4 R112, [R6+UR6+0x2c00] ;  /* 0x002c00060670783b */ /* 0x000e680008004200 */
[----:B------:R-:W-:Y:S07]  /*21b0*/  LDSM.16.M88.4 R124, [R19+UR6+0x4180] ;  /* 0x00418006137c783b */ /* 0x000fee0008000200 */
[-C--:B--2---:R-:W-:Y:S01]  /*21c0*/  HMMA.16816.F32 R132, R136, R128.reuse, R132 ;  /* 0x000000808884723c */ /* 0x084fe20000001884 */
[----:B------:R-:W-:Y:S07]  /*21d0*/  LDSM.16.MT88.4 R136, [R6+UR6+0x3000] ;  /* 0x003000060688783b */ /* 0x000fee0008004200 */
[----:B------:R-:W-:Y:S01]  /*21e0*/  HMMA.16816.F32 R108, R120, R128, R108 ;  /* 0x00000080786c723c */ /* 0x000fe2000000186c */
        /* <DEDUP_REMOVED lines=8> */
[----:B------:R-:W2:Y:S07]  /*2270*/  LDSM.16.MT88.4 R120, [R20+UR6+0x3800] ;  /* 0x003800061478783b */ /* 0x000eae0008004200 */
[----:B------:R-:W-:Y:S01]  /*2280*/  HMMA.16816.F32 R132, R136, R124, R132 ;  /* 0x0000007c8884723c */ /* 0x000fe20000001884 */
[----:B------:R-:W3:Y:S11]  /*2290*/  LDSM.16.MT88.4 R136, [R6+UR6+0x3800] ;  /* 0x003800060688783b */ /* 0x000ef60008004200 */
[-C--:B0-----:R-:W-:Y:S01]  /*22a0*/  HMMA.16816.F32 R108, R116, R126.reuse, R108 ;  /* 0x0000007e746c723c */ /* 0x081fe2000000186c */
[----:B------:R-:W0:Y:S07]  /*22b0*/  LDSM.16.MT88.4 R116, [R20+UR6+0x3c00] ;  /* 0x003c00061474783b */ /* 0x000e2e0008004200 */
[----:B-1----:R-:W-:Y:S01]  /*22c0*/  HMMA.16816.F32 R112, R112, R126, R132 ;  /* 0x0000007e7070723c */ /* 0x002fe20000001884 */
[----:B------:R-:W1:Y:S11]  /*22d0*/  LDSM.16.MT88.4 R124, [R6+UR6+0x3c00] ;  /* 0x003c0006067c783b */ /* 0x000e760008004200 */
[-C--:B--2---:R-:W-:Y:S08]  /*22e0*/  HMMA.16816.F32 R108, R120, R128.reuse, R108 ;  /* 0x00000080786c723c */ /* 0x084ff0000000186c */
[----:B---3--:R-:W-:-:S12]  /*22f0*/  HMMA.16816.F32 R112, R136, R128, R112 ;  /* 0x000000808870723c */ /* 0x008fd80000001870 */
[-C--:B0-----:R-:W-:Y:S08]  /*2300*/  HMMA.16816.F32 R108, R116, R130.reuse, R108 ;  /* 0x00000082746c723c */ /* 0x081ff0000000186c */
[----:B-1----:R-:W-:Y:S11]  /*2310*/  HMMA.16816.F32 R112, R124, R130, R112 ;  /* 0x000000827c70723c */ /* 0x002ff60000001870 */
[----:B------:R-:W-:Y:S01]  /*2320*/  FMUL R19, R108, UR9 ;  /* 0x000000096c137c20 */ /* 0x000fe20008400000 */
[----:B------:R-:W-:Y:S01]  /*2330*/  FMUL R116, R109, UR9 ;  /* 0x000000096d747c20 */ /* 0x000fe20008400000 */
[----:B------:R-:W-:Y:S01]  /*2340*/  FMUL R21, R110, UR9 ;  /* 0x000000096e157c20 */ /* 0x000fe20008400000 */
[----:B------:R-:W-:-:S05]  /*2350*/  FMUL R118, R111, UR9 ;  /* 0x000000096f767c20 */ /* 0x000fca0008400000 */
[----:B------:R-:W-:Y:S01]  /*2360*/  FMUL R20, R112, UR9 ;  /* 0x0000000970147c20 */ /* 0x000fe20008400000 */
[----:B------:R-:W-:Y:S01]  /*2370*/  FMUL R117, R113, UR9 ;  /* 0x0000000971757c20 */ /* 0x000fe20008400000 */
[----:B------:R-:W-:Y:S01]  /*2380*/  FMUL R6, R114, UR9 ;  /* 0x0000000972067c20 */ /* 0x000fe20008400000 */
[----:B------:R-:W-:Y:S01]  /*2390*/  FMUL R119, R115, UR9 ;  /* 0x0000000973777c20 */ /* 0x000fe20008400000 */
[----:B------:R-:W-:Y:S02]  /*23a0*/  FMNMX R19, R19, R116, !PT ;  /* 0x0000007413137209 */ /* 0x000fe40007800000 */
[----:B------:R-:W-:Y:S02]  /*23b0*/  FMNMX R21, R21, R118, !PT ;  /* 0x0000007615157209 */ /* 0x000fe40007800000 */
[----:B------:R-:W-:Y:S02]  /*23c0*/  FMNMX R20, R20, R117, !PT ;  /* 0x0000007514147209 */ /* 0x000fe40007800000 */
[----:B------:R-:W-:Y:S01]  /*23d0*/  FMNMX R6, R6, R119, !PT ;  /* 0x0000007706067209 */ /* 0x000fe20007800000 */
[----:B------:R-:W0:Y:S04]  /*23e0*/  SHFL.BFLY PT, R116, R19, 0x2, 0x1f ;  /* 0x0c401f0013747f89 */ /* 0x000e2800000e0000 */
[----:B------:R-:W1:Y:S04]  /*23f0*/  SHFL.BFLY PT, R120, R21, 0x2, 0x1f ;  /* 0x0c401f0015787f89 */ /* 0x000e6800000e0000 */
[----:B------:R-:W2:Y:S04]  /*2400*/  SHFL.BFLY PT, R117, R20, 0x2, 0x1f ;  /* 0x0c401f0014757f89 */ /* 0x000ea800000e0000 */
[----:B------:R-:W3:Y:S01]  /*2410*/  SHFL.BFLY PT, R119, R6, 0x2, 0x1f ;  /* 0x0c401f0006777f89 */ /* 0x000ee200000e0000 */
[----:B0-----:R-:W-:-:S02]  /*2420*/  FMNMX R118, R19, R116, !PT ;  /* 0x0000007413767209 */ /* 0x001fc40007800000 */
[----:B-1----:R-:W-:Y:S02]  /*2430*/  FMNMX R120, R21, R120, !PT ;  /* 0x0000007815787209 */ /* 0x002fe40007800000 */
[----:B--2---:R-:W-:Y:S02]  /*2440*/  FMNMX R122, R20, R117, !PT ;  /* 0x00000075147a7209 */ /* 0x004fe40007800000 */
[----:B---3--:R-:W-:Y:S01]  /*2450*/  FMNMX R124, R6, R119, !PT ;  /* 0x00000077067c7209 */ /* 0x008fe20007800000 */
[----:B------:R-:W0:Y:S04]  /*2460*/  SHFL.BFLY PT, R121, R120, 0x1, 0x1f ;  /* 0x0c201f0078797f89 */ /* 0x000e2800000e0000 */
[----:B------:R-:W1:Y:S04]  /*2470*/  SHFL.BFLY PT, R119, R118, 0x1, 0x1f ;  /* 0x0c201f0076777f89 */ /* 0x000e6800000e0000 */
[----:B------:R-:W2:Y:S04]  /*2480*/  SHFL.BFLY PT, R123, R122, 0x1, 0x1f ;  /* 0x0c201f007a7b7f89 */ /* 0x000ea800000e0000 */
[----:B------:R-:W3:Y:S01]  /*2490*/  SHFL.BFLY PT, R19, R124, 0x1, 0x1f ;  /* 0x0c201f007c137f89 */ /* 0x000ee200000e0000 */
[----:B------:R-:W-:Y:S01]  /*24a0*/  IMAD.SHL.U32 R117, R0, 0x2, RZ ;  /* 0x0000000200757824 */ /* 0x000fe200078e00ff */
[----:B------:R-:W-:-:S04]  /*24b0*/  SHF.R.U32.HI R20, RZ, 0x3, R0 ;  /* 0x00000003ff147819 */ /* 0x000fc80000011600 */
[----:B------:R-:W-:Y:S02]  /*24c0*/  LOP3.LUT R116, R117, 0x38, RZ, 0xc0, !PT ;  /* 0x0000003875747812 */ /* 0x000fe400078ec0ff */
[----:B------:R-:W-:-:S03]  /*24d0*/  LOP3.LUT R21, R20, 0x4, RZ, 0xc0, !PT ;  /* 0x0000000414157812 */ /* 0x000fc600078ec0ff */
[----:B------:R-:W-:Y:S01]  /*24e0*/  VIADD R6, R116, UR6 ;  /* 0x0000000674067c36 */ /* 0x000fe20008000000 */
[----:B0-----:R-:W-:-:S04]  /*24f0*/  FMNMX R121, R120, R121, !PT ;  /* 0x0000007978797209 */ /* 0x001fc80007800000 */
[----:B------:R-:W-:Y:S01]  /*2500*/  IADD3 R125, PT, PT, R6, R21, RZ ;  /* 0x00000015067d7210 */ /* 0x000fe20007ffe0ff */
[----:B------:R-:W-:Y:S01]  /*2510*/  BAR.SYNC.DEFER_BLOCKING 0x0 ;  /* 0x0000000000007b1d */ /* 0x000fe20000010000 */
[----:B-1----:R-:W-:Y:S02]  /*2520*/  FMNMX R119, R118, R119, !PT ;  /* 0x0000007776777209 */ /* 0x002fe40007800000 */
[----:B--2---:R-:W-:Y:S02]  /*2530*/  FMNMX R123, R122, R123, !PT ;  /* 0x0000007b7a7b7209 */ /* 0x004fe40007800000 */
[----:B---3--:R-:W-:Y:S01]  /*2540*/  FMNMX R19, R124, R19, !PT ;  /* 0x000000137c137209 */ /* 0x008fe20007800000 */
[----:B------:R-:W-:Y:S04]  /*2550*/  @P1 STS [R125+0x4000], R119 ;  /* 0x004000777d001388 */ /* 0x000fe80000000800 */
[----:B------:R-:W-:Y:S04]  /*2560*/  @P1 STS [R125+0x4040], R121 ;  /* 0x004040797d001388 */ /* 0x000fe80000000800 */
[----:B------:R-:W-:Y:S04]  /*2570*/  @P1 STS [R125+0x4080], R123 ;  /* 0x0040807b7d001388 */ /* 0x000fe80000000800 */
[----:B------:R-:W-:Y:S01]  /*2580*/  @P1 STS [R125+0x40c0], R19 ;  /* 0x0040c0137d001388 */ /* 0x000fe20000000800 */
[----:B------:R-:W-:Y:S01]  /*2590*/  LEA R127, R3, UR6, 0x2 ;  /* 0x00000006037f7c11 */ /* 0x000fe2000f8e10ff */
[----:B------:R-:W-:Y:S06]  /*25a0*/  BAR.SYNC.DEFER_BLOCKING 0x0 ;  /* 0x0000000000007b1d */ /* 0x000fec0000010000 */
[----:B------:R-:W0:Y:S04]  /*25b0*/  @!P2 LDS R15, [R127+0x4000] ;  /* 0x004000007f0fa984 */ /* 0x000e280000000800 */
[----:B0-----:R-:W0:Y:S02]  /*25c0*/  SHFL.BFLY PT, R6, R15, 0x1, 0x1f ;  /* 0x0c201f000f067f89 */ /* 0x001e2400000e0000 */
[----:B0-----:R-:W-:-:S05]  /*25d0*/  FMNMX R20, R15, R6, !PT ;  /* 0x000000060f147209 */ /* 0x001fca0007800000 */
[----:B------:R-:W-:Y:S01]  /*25e0*/  @P0 STS [R127+0x4000], R20 ;  /* 0x004000147f000388 */ /* 0x000fe20000000800 */
[----:B------:R-:W-:Y:S06]  /*25f0*/  BAR.SYNC.DEFER_BLOCKING 0x0 ;  /* 0x0000000000007b1d */ /* 0x000fec0000010000 */
[----:B------:R-:W0:Y:S04]  /*2600*/  LDS R21, [R116+UR6+0x4000] ;  /* 0x0040000674157984 */ /* 0x000e280008000800 */
[----:B------:R-:W1:Y:S04]  /*2610*/  LDS R6, [R116+UR6+0x4040] ;  /* 0x0040400674067984 */ /* 0x000e680008000800 */
[----:B------:R-:W2:Y:S04]  /*2620*/  LDS R118, [R116+UR6+0x4080] ;  /* 0x0040800674767984 */ /* 0x000ea80008000800 */
[----:B------:R-:W3:Y:S01]  /*2630*/  LDS R119, [R116+UR6+0x40c0] ;  /* 0x0040c00674777984 */ /* 0x000ee20008000800 */
[----:B0-----:R-:W-:-:S02]  /*2640*/  FMNMX R19, R21, R10, !PT ;  /* 0x0000000a15137209 */ /* 0x001fc40007800000 */
[----:B-1----:R-:W-:Y:S02]  /*2650*/  FMNMX R6, R6, R11, !PT ;  /* 0x0000000b06067209 */ /* 0x002fe40007800000 */
[----:B--2---:R-:W-:Y:S02]  /*2660*/  FMNMX R20, R118, R9, !PT ;  /* 0x0000000976147209 */ /* 0x004fe40007800000 */
[----:B---3--:R-:W-:Y:S01]  /*2670*/  FMNMX R21, R119, R8, !PT ;  /* 0x0000000877157209 */ /* 0x008fe20007800000 */
[--C-:B------:R-:W-:Y:S01]  /*2680*/  FFMA R108, R108, UR9, -R19.reuse ;  /* 0x000000096c6c7c23 */ /* 0x100fe20008000813 */
[----:B------:R-:W-:Y:S01]  /*2690*/  FFMA R109, R109, UR9, -R19 ;  /* 0x000000096d6d7c23 */ /* 0x000fe20008000813 */
[--C-:B------:R-:W-:Y:S01]  /*26a0*/  FFMA R110, R110, UR9, -R6.reuse ;  /* 0x000000096e6e7c23 */ /* 0x100fe20008000806 */
[----:B------:R-:W-:Y:S01]  /*26b0*/  FFMA R111, R111, UR9, -R6 ;  /* 0x000000096f6f7c23 */ /* 0x000fe20008000806 */
[--C-:B------:R-:W-:Y:S01]  /*26c0*/  FFMA R112, R112, UR9, -R20.reuse ;  /* 0x0000000970707c23 */ /* 0x100fe20008000814 */
[----:B------:R-:W-:Y:S01]  /*26d0*/  FFMA R113, R113, UR9, -R20 ;  /* 0x0000000971717c23 */ /* 0x000fe20008000814 */
[--C-:B------:R-:W-:Y:S01]  /*26e0*/  FFMA R114, R114, UR9, -R21.reuse ;  /* 0x0000000972727c23 */ /* 0x100fe20008000815 */
[----:B------:R-:W-:Y:S01]  /*26f0*/  FFMA R115, R115, UR9, -R21 ;  /* 0x0000000973737c23 */ /* 0x000fe20008000815 */
[----:B------:R-:W-:Y:S01]  /*2700*/  FMUL R108, R108, 1.4426950216293334961 ;  /* 0x3fb8aa3b6c6c7820 */ /* 0x000fe20000400000 */
[----:B------:R-:W-:Y:S01]  /*2710*/  FMUL R109, R109, 1.4426950216293334961 ;  /* 0x3fb8aa3b6d6d7820 */ /* 0x000fe20000400000 */
[----:B------:R-:W-:Y:S01]  /*2720*/  FMUL R110, R110, 1.4426950216293334961 ;  /* 0x3fb8aa3b6e6e7820 */ /* 0x000fe20000400000 */
[----:B------:R-:W-:Y:S01]  /*2730*/  FMUL R111, R111, 1.4426950216293334961 ;  /* 0x3fb8aa3b6f6f7820 */ /* 0x000fe20000400000 */
[----:B------:R-:W-:Y:S01]  /*2740*/  FMUL R112, R112, 1.4426950216293334961 ;  /* 0x3fb8aa3b70707820 */ /* 0x000fe20000400000 */
[----:B------:R-:W-:Y:S01]  /*2750*/  FMUL R113, R113, 1.4426950216293334961 ;  /* 0x3fb8aa3b71717820 */ /* 0x000fe20000400000 */
[----:B------:R-:W-:Y:S01]  /*2760*/  FMUL R114, R114, 1.4426950216293334961 ;  /* 0x3fb8aa3b72727820 */ /* 0x000fe20000400000 */
[----:B------:R-:W-:Y:S01]  /*2770*/  FMUL R115, R115, 1.4426950216293334961 ;  /* 0x3fb8aa3b73737820 */ /* 0x000fe20000400000 */
[----:B------:R-:W-:Y:S08]  /*2780*/  MUFU.EX2 R155, R108 ;  /* 0x0000006c009b7308 */ /* 0x000ff00000000800 */
[----:B------:R-:W0:Y:S08]  /*2790*/  MUFU.EX2 R156, R109 ;  /* 0x0000006d009c7308 */ /* 0x000e300000000800 */
[----:B------:R-:W-:Y:S08]  /*27a0*/  MUFU.EX2 R157, R110 ;  /* 0x0000006e009d7308 */ /* 0x000ff00000000800 */
[----:B------:R-:W1:Y:S08]  /*27b0*/  MUFU.EX2 R158, R111 ;  /* 0x0000006f009e7308 */ /* 0x000e700000000800 */
[----:B------:R-:W-:Y:S08]  /*27c0*/  MUFU.EX2 R159, R112 ;  /* 0x00000070009f7308 */ /* 0x000ff00000000800 */
[----:B------:R-:W2:Y:S08]  /*27d0*/  MUFU.EX2 R160, R113 ;  /* 0x0000007100a07308 */ /* 0x000eb00000000800 */
[----:B------:R-:W-:Y:S08]  /*27e0*/  MUFU.EX2 R161, R114 ;  /* 0x0000007200a17308 */ /* 0x000ff00000000800 */
[----:B------:R-:W3:Y:S01]  /*27f0*/  MUFU.EX2 R162, R115 ;  /* 0x0000007300a27308 */ /* 0x000ee20000000800 */
[----:B0-----:R-:W-:Y:S01]  /*2800*/  FADD R108, R155, R156 ;  /* 0x0000009c9b6c7221 */ /* 0x001fe20000000000 */
[----:B-1----:R-:W-:Y:S01]  /*2810*/  FADD R109, R157, R158 ;  /* 0x0000009e9d6d7221 */ /* 0x002fe20000000000 */
[----:B--2---:R-:W-:-:S03]  /*2820*/  FADD R110, R159, R160 ;  /* 0x000000a09f6e7221 */ /* 0x004fc60000000000 */
[----:B------:R-:W0:Y:S04]  /*2830*/  SHFL.BFLY PT, R119, R108, 0x2, 0x1f ;  /* 0x0c401f006c777f89 */ /* 0x000e2800000e0000 */
[----:B------:R-:W1:Y:S01]  /*2840*/  SHFL.BFLY PT, R112, R109, 0x2, 0x1f ;  /* 0x0c401f006d707f89 */ /* 0x000e6200000e0000 */
[----:B---3--:R-:W-:-:S03]  /*2850*/  FADD R111, R161, R162 ;  /* 0x000000a2a16f7221 */ /* 0x008fc60000000000 */
[----:B------:R-:W2:Y:S04]  /*2860*/  SHFL.BFLY PT, R121, R110, 0x2, 0x1f ;  /* 0x0c401f006e797f89 */ /* 0x000ea800000e0000 */
[----:B------:R-:W3:Y:S01]  /*2870*/  SHFL.BFLY PT, R118, R111, 0x2, 0x1f ;  /* 0x0c401f006f767f89 */ /* 0x000ee200000e0000 */
[----:B0-----:R-:W-:Y:S01]  /*2880*/  FADD R119, R108, R119 ;  /* 0x000000776c777221 */ /* 0x001fe20000000000 */
[----:B-1----:R-:W-:-:S04]  /*2890*/  FADD R113, R109, R112 ;  /* 0x000000706d717221 */ /* 0x002fc80000000000 */
[----:B------:R-:W0:Y:S01]  /*28a0*/  SHFL.BFLY PT, R112, R119, 0x1, 0x1f ;  /* 0x0c201f0077707f89 */ /* 0x000e2200000e0000 */
[----:B--2---:R-:W-:Y:S01]  /*28b0*/  FADD R121, R110, R121 ;  /* 0x000000796e797221 */ /* 0x004fe20000000000 */
[----:B---3--:R-:W-:Y:S02]  /*28c0*/  FADD R115, R111, R118 ;  /* 0x000000766f737221 */ /* 0x008fe40000000000 */
[----:B------:R-:W1:Y:S04]  /*28d0*/  SHFL.BFLY PT, R114, R113, 0x1, 0x1f ;  /* 0x0c201f0071727f89 */ /* 0x000e6800000e0000 */
[----:B------:R-:W2:Y:S04]  /*28e0*/  SHFL.BFLY PT, R118, R121, 0x1, 0x1f ;  /* 0x0c201f0079767f89 */ /* 0x000ea800000e0000 */
[----:B------:R-:W3:Y:S01]  /*28f0*/  SHFL.BFLY PT, R108, R115, 0x1, 0x1f ;  /* 0x0c201f00736c7f89 */ /* 0x000ee200000e0000 */
[----:B0-----:R-:W-:Y:S01]  /*2900*/  FADD R120, R119, R112 ;  /* 0x0000007077787221 */ /* 0x001fe20000000000 */
[----:B------:R-:W-:Y:S01]  /*2910*/  BAR.SYNC.DEFER_BLOCKING 0x0 ;  /* 0x0000000000007b1d */ /* 0x000fe20000010000 */
[----:B-1----:R-:W-:Y:S01]  /*2920*/  FADD R114, R113, R114 ;  /* 0x0000007271727221 */ /* 0x002fe20000000000 */
[----:B--2---:R-:W-:Y:S01]  /*2930*/  FADD R118, R121, R118 ;  /* 0x0000007679767221 */ /* 0x004fe20000000000 */
[----:B---3--:R-:W-:-:S03]  /*2940*/  FADD R122, R115, R108 ;  /* 0x0000006c737a7221 */ /* 0x008fc60000000000 */
[----:B------:R-:W-:Y:S04]  /*2950*/  @P1 STS [R125+0x4000], R120 ;  /* 0x004000787d001388 */ /* 0x000fe80000000800 */
[----:B------:R-:W-:Y:S04]  /*2960*/  @P1 STS [R125+0x4040], R114 ;  /* 0x004040727d001388 */ /* 0x000fe80000000800 */
[----:B------:R-:W-:Y:S04]  /*2970*/  @P1 STS [R125+0x4080], R118 ;  /* 0x004080767d001388 */ /* 0x000fe80000000800 */
[----:B------:R-:W-:Y:S01]  /*2980*/  @P1 STS [R125+0x40c0], R122 ;  /* 0x0040c07a7d001388 */ /* 0x000fe20000000800 */
[----:B------:R-:W-:Y:S06]  /*2990*/  BAR.SYNC.DEFER_BLOCKING 0x0 ;  /* 0x0000000000007b1d */ /* 0x000fec0000010000 */
[----:B------:R-:W0:Y:S04]  /*29a0*/  @!P2 LDS R7, [R127+0x4000] ;  /* 0x004000007f07a984 */ /* 0x000e280000000800 */
[----:B0-----:R-:W0:Y:S02]  /*29b0*/  SHFL.BFLY PT, R108, R7, 0x1, 0x1f ;  /* 0x0c201f00076c7f89 */ /* 0x001e2400000e0000 */
[----:B0-----:R-:W-:-:S05]  /*29c0*/  FADD R126, R7, R108 ;  /* 0x0000006c077e7221 */ /* 0x001fca0000000000 */
[----:B------:R0:W-:Y:S01]  /*29d0*/  @P0 STS [R127+0x4000], R126 ;  /* 0x0040007e7f000388 */ /* 0x0001e20000000800 */
[C---:B------:R-:W-:Y:S01]  /*29e0*/  IMAD.WIDE R108, R18.reuse, 0x2, R22 ;  /* 0x00000002126c7825 */ /* 0x040fe200078e0216 */
[----:B------:R-:W-:Y:S03]  /*29f0*/  BAR.SYNC.DEFER_BLOCKING 0x0 ;  /* 0x0000000000007b1d */ /* 0x000fe60000010000 */
[----:B------:R-:W-:-:S04]  /*2a00*/  IMAD.WIDE R110, R18, 0x2, R24 ;  /* 0x00000002126e7825 */ /* 0x000fc800078e0218 */
[----:B------:R-:W-:-:S04]  /*2a10*/  IMAD.WIDE R112, R18, 0x2, R34 ;  /* 0x0000000212707825 */ /* 0x000fc800078e0222 */
[----:B------:R-:W-:-:S04]  /*2a20*/  IMAD.WIDE R118, R18, 0x2, R36 ;  /* 0x0000000212767825 */ /* 0x000fc800078e0224 */
[----:B------:R-:W-:-:S04]  /*2a30*/  IMAD.WIDE R114, R18, 0x2, R26 ;  /* 0x0000000212727825 */ /* 0x000fc800078e021a */
[----:B------:R-:W-:-:S04]  /*2a40*/  IMAD.WIDE R120, R18, 0x2, R38 ;  /* 0x0000000212787825 */ /* 0x000fc800078e0226 */
[C---:B------:R-:W-:Y:S01]  /*2a50*/  IMAD.WIDE R128, R18.reuse, 0x2, R48 ;  /* 0x0000000212807825 */ /* 0x040fe200078e0230 */
[----:B------:R1:W2:Y:S03]  /*2a60*/  LDG.E.U16 R130, desc[UR10][R108.64] ;  /* 0x0000000a6c827981 */ /* 0x0002a6000c1e1500 */
[C---:B------:R-:W-:Y:S01]  /*2a70*/  IMAD.WIDE R122, R18.reuse, 0x2, R40 ;  /* 0x00000002127a7825 */ /* 0x040fe200078e0228 */
[----:B------:R3:W4:Y:S03]  /*2a80*/  LDG.E.U16 R131, desc[UR10][R110.64] ;  /* 0x0000000a6e837981 */ /* 0x000726000c1e1500 */
[C---:B------:R-:W-:Y:S01]  /*2a90*/  IMAD.WIDE R124, R18.reuse, 0x2, R28 ;  /* 0x00000002127c7825 */ /* 0x040fe200078e021c */
[----:B------:R5:W4:Y:S03]  /*2aa0*/  LDG.E.U16 R132, desc[UR10][R112.64] ;  /* 0x0000000a70847981 */ /* 0x000b26000c1e1500 */
[C---:B0-----:R-:W-:Y:S01]  /*2ab0*/  IMAD.WIDE R126, R18.reuse, 0x2, R30 ;  /* 0x00000002127e7825 */ /* 0x041fe200078e021e */
[----:B------:R0:W4:Y:S03]  /*2ac0*/  LDG.E.U16 R134, desc[UR10][R118.64] ;  /* 0x0000000a76867981 */ /* 0x000126000c1e1500 */
[C---:B-1----:R-:W-:Y:S01]  /*2ad0*/  IMAD.WIDE R108, R18.reuse, 0x2, R42 ;  /* 0x00000002126c7825 */ /* 0x042fe200078e022a */
[----:B------:R1:W4:Y:S03]  /*2ae0*/  LDG.E.U16 R133, desc[UR10][R114.64] ;  /* 0x0000000a72857981 */ /* 0x000326000c1e1500 */
[C---:B---3--:R-:W-:Y:S01]  /*2af0*/  IMAD.WIDE R110, R18.reuse, 0x2, R44 ;  /* 0x00000002126e7825 */ /* 0x048fe200078e022c */
[----:B------:R3:W4:Y:S03]  /*2b00*/  LDG.E.U16 R135, desc[UR10][R120.64] ;  /* 0x0000000a78877981 */ /* 0x000726000c1e1500 */
[C---:B-----5:R-:W-:Y:S01]  /*2b10*/  IMAD.WIDE R112, R18.reuse, 0x2, R46 ;  /* 0x0000000212707825 */ /* 0x060fe200078e022e */
[----:B------:R-:W5:Y:S03]  /*2b20*/  LDG.E.U16 R136, desc[UR10][R122.64] ;  /* 0x0000000a7a887981 */ /* 0x000f66000c1e1500 */
[C---:B0-----:R-:W-:Y:S01]  /*2b30*/  IMAD.WIDE R118, R18.reuse, 0x2, R52 ;  /* 0x0000000212767825 */ /* 0x041fe200078e0234 */
[----:B------:R-:W5:Y:S03]  /*2b40*/  LDG.E.U16 R137, desc[UR10][R124.64] ;  /* 0x0000000a7c897981 */ /* 0x000f66000c1e1500 */
[C---:B-1----:R-:W-:Y:S01]  /*2b50*/  IMAD.WIDE R114, R18.reuse, 0x2, R50 ;  /* 0x0000000212727825 */ /* 0x042fe200078e0232 */
[----:B------:R0:W5:Y:S03]  /*2b60*/  LDG.E.U16 R108, desc[UR10][R108.64] ;  /* 0x0000000a6c6c7981 */ /* 0x000166000c1e1500 */
[----:B---3--:R-:W-:Y:S01]  /*2b70*/  IMAD.WIDE R120, R18, 0x2, R32 ;  /* 0x0000000212787825 */ /* 0x008fe200078e0220 */
[----:B------:R-:W3:Y:S04]  /*2b80*/  LDG.E.U16 R110, desc[UR10][R110.64] ;  /* 0x0000000a6e6e7981 */ /* 0x000ee8000c1e1500 */
[----:B------:R-:W3:Y:S04]  /*2b90*/  LDG.E.U16 R112, desc[UR10][R112.64] ;  /* 0x0000000a70707981 */ /* 0x000ee8000c1e1500 */
[----:B------:R1:W3:Y:S04]  /*2ba0*/  LDG.E.U16 R138, desc[UR10][R126.64] ;  /* 0x0000000a7e8a7981 */ /* 0x0002e8000c1e1500 */
[----:B------:R-:W3:Y:S04]  /*2bb0*/  LDG.E.U16 R128, desc[UR10][R128.64] ;  /* 0x0000000a80807981 */ /* 0x000ee8000c1e1500 */
[----:B------:R1:W3:Y:S04]  /*2bc0*/  LDG.E.U16 R139, desc[UR10][R114.64] ;  /* 0x0000000a728b7981 */ /* 0x0002e8000c1e1500 */
[----:B------:R-:W3:Y:S04]  /*2bd0*/  LDG.E.U16 R118, desc[UR10][R118.64] ;  /* 0x0000000a76767981 */ /* 0x000ee8000c1e1500 */
[----:B------:R1:W3:Y:S01]  /*2be0*/  LDG.E.U16 R154, desc[UR10][R120.64] ;  /* 0x0000000a789a7981 */ /* 0x0002e2000c1e1500 */
[----:B0-----:R-:W-:-:S03]  /*2bf0*/  SHF.R.S32.HI R109, RZ, 0x6, R0 ;  /* 0x00000006ff6d7819 */ /* 0x001fc60000011400 */
[----:B-1----:R-:W-:Y:S01]  /*2c00*/  LDS R126, [R116+UR6+0x4000] ;  /* 0x00400006747e7984 */ /* 0x002fe20008000800 */
[----:B------:R-:W-:-:S03]  /*2c10*/  SGXT R109, R109, 0x1 ;  /* 0x000000016d6d781a */ /* 0x000fc60000000200 */
[----:B------:R-:W-:Y:S01]  /*2c20*/  LDS R127, [R116+UR6+0x4040] ;  /* 0x00404006747f7984 */ /* 0x000fe20008000800 */
[----:B------:R-:W-:-:S03]  /*2c30*/  SHF.R.S32.HI R113, RZ, 0x2, R0 ;  /* 0x00000002ff717819 */ /* 0x000fc60000011400 */
[----:B------:R-:W-:Y:S04]  /*2c40*/  LDS R124, [R116+UR6+0x4080] ;  /* 0x00408006747c7984 */ /* 0x000fe80008000800 */
[----:B------:R-:W-:Y:S01]  /*2c50*/  LDS R125, [R116+UR6+0x40c0] ;  /* 0x0040c006747d7984 */ /* 0x000fe20008000800 */
[----:B------:R-:W-:Y:S02]  /*2c60*/  LOP3.LUT R122, R109, 0x90, RZ, 0xc0, !PT ;  /* 0x000000906d7a7812 */ /* 0x000fe400078ec0ff */
[----:B------:R-:W-:Y:S02]  /*2c70*/  SGXT R109, R113, 0x1 ;  /* 0x00000001716d781a */ /* 0x000fe40000000200 */
[C---:B------:R-:W-:Y:S02]  /*2c80*/  LOP3.LUT R111, R0.reuse, 0x20, RZ, 0xc0, !PT ;  /* 0x00000020006f7812 */ /* 0x040fe400078ec0ff */
[----:B------:R-:W-:Y:S01]  /*2c90*/  LOP3.LUT R114, R109, 0x90, RZ, 0xc0, !PT ;  /* 0x000000906d727812 */ /* 0x000fe200078ec0ff */
[----:B------:R-:W-:Y:S01]  /*2ca0*/  IMAD.SHL.U32 R109, R0, 0x20, RZ ;  /* 0x00000020006d7824 */ /* 0x000fe200078e00ff */
[----:B------:R-:W-:-:S04]  /*2cb0*/  SHF.R.U32.HI R111, RZ, 0x1, R111 ;  /* 0x00000001ff6f7819 */ /* 0x000fc8000001166f */
[----:B------:R-:W-:Y:S02]  /*2cc0*/  LOP3.LUT R120, R114, R111, RZ, 0x3c, !PT ;  /* 0x0000006f72787212 */ /* 0x000fe400078e3cff */
[----:B------:R-:W-:Y:S02]  /*2cd0*/  LOP3.LUT R111, R109, 0x360, RZ, 0xc0, !PT ;  /* 0x000003606d6f7812 */ /* 0x000fe400078ec0ff */
[----:B------:R-:W-:Y:S01]  /*2ce0*/  LOP3.LUT R117, R122, 0x17e, R117, 0x78, !PT ;  /* 0x0000017e7a757812 */ /* 0x000fe200078e7875 */
[----:B------:R-:W-:Y:S01]  /*2cf0*/  BAR.SYNC.DEFER_BLOCKING 0x0 ;  /* 0x0000000000007b1d */ /* 0x000fe20000010000 */
[----:B------:R-:W-:Y:S02]  /*2d00*/  IADD3 R163, PT, PT, R120, UR6, R111 ;  /* 0x0000000678a37c10 */ /* 0x000fe4000fffe06f */
[----:B------:R-:W-:Y:S02]  /*2d10*/  F2FP.F16.F32.PACK_AB R120, R156, R155 ;  /* 0x0000009b9c78723e */ /* 0x000fe400000000ff */
[----:B------:R-:W-:-:S02]  /*2d20*/  F2FP.F16.F32.PACK_AB R121, R158, R157 ;  /* 0x0000009d9e79723e */ /* 0x000fc400000000ff */
[----:B------:R-:W-:Y:S02]  /*2d30*/  F2FP.F16.F32.PACK_AB R122, R160, R159 ;  /* 0x0000009fa07a723e */ /* 0x000fe400000000ff */
[----:B------:R-:W-:Y:S01]  /*2d40*/  F2FP.F16.F32.PACK_AB R123, R162, R161 ;  /* 0x000000a1a27b723e */ /* 0x000fe200000000ff */
[----:B------:R-:W-:Y:S01]  /*2d50*/  FADD R10, -R19, R10 ;  /* 0x0000000a130a7221 */ /* 0x000fe20000000100 */
[----:B------:R-:W-:Y:S01]  /*2d60*/  LOP3.LUT R109, R114, 0x160, R109, 0xf8, !PT ;  /* 0x00000160726d7812 */ /* 0x000fe200078ef86d */
[----:B------:R-:W-:-:S04]  /*2d70*/  UIADD3 UR4, UPT, UPT, UR4, 0x10, URZ ;  /* 0x0000001004047890 */ /* 0x000fc8000fffe0ff */
[----:B------:R-:W-:Y:S01]  /*2d80*/  UISETP.GE.AND UP0, UPT, UR4, UR12, UPT ;  /* 0x0000000c0400728c */ /* 0x000fe2000bf06270 */
[----:B--2---:R-:W-:Y:S04]  /*2d90*/  STS.U16 [R117+UR6+0x4000], R130 ;  /* 0x0040008275007988 */ /* 0x004fe80008000406 */
[----:B----4-:R-:W-:Y:S04]  /*2da0*/  STS.U16 [R117+UR6+0x4200], R131 ;  /* 0x0042008375007988 */ /* 0x010fe80008000406 */
[----:B------:R-:W-:Y:S04]  /*2db0*/  STS.U16 [R117+UR6+0x4400], R132 ;  /* 0x0044008475007988 */ /* 0x000fe80008000406 */
[----:B------:R-:W-:Y:S04]  /*2dc0*/  STS.U16 [R117+UR6+0x4800], R134 ;  /* 0x0048008675007988 */ /* 0x000fe80008000406 */
[----:B------:R-:W-:Y:S04]  /*2dd0*/  STS.U16 [R117+UR6+0x4600], R133 ;  /* 0x0046008575007988 */ /* 0x000fe80008000406 */
[----:B------:R-:W-:Y:S04]  /*2de0*/  STS.U16 [R117+UR6+0x4a00], R135 ;  /* 0x004a008775007988 */ /* 0x000fe80008000406 */
[----:B-----5:R-:W-:Y:S04]  /*2df0*/  STS.U16 [R117+UR6+0x4c00], R136 ;  /* 0x004c008875007988 */ /* 0x020fe80008000406 */
[----:B------:R-:W-:Y:S04]  /*2e00*/  STS.U16 [R117+UR6+0x4e00], R137 ;  /* 0x004e008975007988 */ /* 0x000fe80008000406 */
[----:B------:R-:W-:Y:S04]  /*2e10*/  STS.U16 [R117+UR6+0x5000], R108 ;  /* 0x0050006c75007988 */ /* 0x000fe80008000406 */
[----:B---3--:R-:W-:Y:S04]  /*2e20*/  STS.U16 [R117+UR6+0x5200], R110 ;  /* 0x0052006e75007988 */ /* 0x008fe80008000406 */
[----:B------:R-:W-:Y:S04]  /*2e30*/  STS.U16 [R117+UR6+0x5400], R112 ;  /* 0x0054007075007988 */ /* 0x000fe80008000406 */
[----:B------:R-:W-:Y:S04]  /*2e40*/  STS.U16 [R117+UR6+0x5600], R138 ;  /* 0x0056008a75007988 */ /* 0x000fe80008000406 */
[----:B------:R0:W-:Y:S04]  /*2e50*/  STS.U16 [R117+UR6+0x5800], R128 ;  /* 0x0058008075007988 */ /* 0x0001e80008000406 */
[----:B------:R-:W-:Y:S04]  /*2e60*/  STS.U16 [R117+UR6+0x5a00], R139 ;  /* 0x005a008b75007988 */ /* 0x000fe80008000406 */
[----:B------:R-:W-:Y:S04]  /*2e70*/  STS.U16 [R117+UR6+0x5c00], R118 ;  /* 0x005c007675007988 */ /* 0x000fe80008000406 */
[----:B------:R-:W-:Y:S04]  /*2e80*/  STS.U16 [R117+UR6+0x5e00], R154 ;  /* 0x005e009a75007988 */ /* 0x000fe80008000406 */
[----:B------:R1:W-:Y:S01]  /*2e90*/  STSM.16.M88.4 [R163+0x6000], R120 ;  /* 0x00600078a3007844 */ /* 0x0003e20000000200 */
[----:B------:R-:W-:Y:S01]  /*2ea0*/  BAR.SYNC.DEFER_BLOCKING 0x0 ;  /* 0x0000000000007b1d */ /* 0x000fe20000010000 */
[----:B0-----:R-:W-:Y:S01]  /*2eb0*/  FMUL R128, R10, 1.4426950216293334961 ;  /* 0x3fb8aa3b0a807820 */ /* 0x001fe20000400000 */
[----:B------:R-:W-:Y:S01]  /*2ec0*/  FADD R10, -R6, R11 ;  /* 0x0000000b060a7221 */ /* 0x000fe20000000100 */
[----:B------:R-:W-:-:S03]  /*2ed0*/  LOP3.LUT R130, R109, 0x10, R0, 0x78, !PT ;  /* 0x000000106d827812 */ /* 0x000fc600078e7800 */
[----:B------:R-:W-:Y:S01]  /*2ee0*/  FMUL R129, R10, 1.4426950216293334961 ;  /* 0x3fb8aa3b0a817820 */ /* 0x000fe20000400000 */
[----:B-1----:R-:W-:Y:S01]  /*2ef0*/  FADD R120, -R20, R9 ;  /* 0x0000000914787221 */ /* 0x002fe20000000100 */
[----:B------:R-:W-:Y:S01]  /*2f00*/  FADD R121, -R21, R8 ;  /* 0x0000000815797221 */ /* 0x000fe20000000100 */
[----:B------:R-:W-:Y:S04]  /*2f10*/  LDSM.16.M88.4 R112, [R130+UR6+0x6000] ;  /* 0x006000068270783b */ /* 0x000fe80008000200 */
[----:B------:R-:W0:Y:S04]  /*2f20*/  LDSM.16.M88.4 R108, [R14+0x4000] ;  /* 0x004000000e6c783b */ /* 0x000e280000000200 */
[----:B------:R-:W1:Y:S01]  /*2f30*/  LDSM.16.M88.4 R8, [R130+UR6+0x6200] ;  /* 0x006200068208783b */ /* 0x000e620008000200 */
[----:B------:R-:W-:-:S03]  /*2f40*/  FMUL R120, R120, 1.4426950216293334961 ;  /* 0x3fb8aa3b78787820 */ /* 0x000fc60000400000 */
[----:B------:R-:W2:Y:S01]  /*2f50*/  LDSM.16.M88.4 R116, [R14+0x5000] ;  /* 0x005000000e74783b */ /* 0x000ea20000000200 */
[----:B------:R-:W-:Y:S01]  /*2f60*/  FMUL R121, R121, 1.4426950216293334961 ;  /* 0x3fb8aa3b79797820 */ /* 0x000fe20000400000 */
[----:B------:R-:W3:Y:S08]  /*2f70*/  MUFU.EX2 R128, R128 ;  /* 0x0000008000807308 */ /* 0x000ef00000000800 */
[----:B------:R-:W4:Y:S08]  /*2f80*/  MUFU.EX2 R129, R129 ;  /* 0x0000008100817308 */ /* 0x000f300000000800 */
[----:B------:R-:W5:Y:S08]  /*2f90*/  MUFU.EX2 R120, R120 ;  /* 0x0000007800787308 */ /* 0x000f700000000800 */
[----:B------:R-:W0:Y:S01]  /*2fa0*/  MUFU.EX2 R121, R121 ;  /* 0x0000007900797308 */ /* 0x000e220000000800 */
[C---:B---3--:R-:W-:Y:S01]  /*2fb0*/  FMUL R76, R128.reuse, R76 ;  /* 0x0000004c804c7220 */ /* 0x048fe20000400000 */
[----:B------:R-:W-:Y:S01]  /*2fc0*/  FMUL R77, R128, R77 ;  /* 0x0000004d804d7220 */ /* 0x000fe20000400000 */
[C---:B----4-:R-:W-:Y:S01]  /*2fd0*/  FMUL R78, R129.reuse, R78 ;  /* 0x0000004e814e7220 */ /* 0x050fe20000400000 */
[----:B------:R-:W-:Y:S01]  /*2fe0*/  FMUL R79, R129, R79 ;  /* 0x0000004f814f7220 */ /* 0x000fe20000400000 */
[C---:B-----5:R-:W-:Y:S01]  /*2ff0*/  FMUL R88, R120.reuse, R88 ;  /* 0x0000005878587220 */ /* 0x060fe20000400000 */
[----:B------:R-:W-:Y:S01]  /*3000*/  FMUL R89, R120, R89 ;  /* 0x0000005978597220 */ /* 0x000fe20000400000 */
[C---:B0-----:R-:W-:Y:S01]  /*3010*/  FMUL R90, R121.reuse, R90 ;  /* 0x0000005a795a7220 */ /* 0x041fe20000400000 */
[----:B------:R-:W-:Y:S01]  /*3020*/  FMUL R91, R121, R91 ;  /* 0x0000005b795b7220 */ /* 0x000fe20000400000 */
[C---:B------:R-:W-:Y:S01]  /*3030*/  FMUL R80, R128.reuse, R80 ;  /* 0x0000005080507220 */ /* 0x040fe20000400000 */
[C---:B------:R-:W-:Y:S01]  /*3040*/  FMUL R81, R128.reuse, R81 ;  /* 0x0000005180517220 */ /* 0x040fe20000400000 */
[C---:B------:R-:W-:Y:S01]  /*3050*/  FMUL R82, R129.reuse, R82 ;  /* 0x0000005281527220 */ /* 0x040fe20000400000 */
[-C--:B------:R-:W-:Y:S01]  /*3060*/  HMMA.16816.F32 R76, R112, R108.reuse, R76 ;  /* 0x0000006c704c723c */ /* 0x080fe2000000184c */
[C---:B------:R-:W-:Y:S01]  /*3070*/  FMUL R83, R129.reuse, R83 ;  /* 0x0000005381537220 */ /* 0x040fe20000400000 */
[C---:B------:R-:W-:Y:S01]  /*3080*/  FMUL R84, R128.reuse, R84 ;  /* 0x0000005480547220 */ /* 0x040fe20000400000 */
[C---:B------:R-:W-:Y:S01]  /*3090*/  FMUL R85, R128.reuse, R85 ;  /* 0x0000005580557220 */ /* 0x040fe20000400000 */
[C---:B------:R-:W-:Y:S01]  /*30a0*/  FMUL R86, R129.reuse, R86 ;  /* 0x0000005681567220 */ /* 0x040fe20000400000 */
[C---:B------:R-:W-:Y:S01]  /*30b0*/  FMUL R87, R129.reuse, R87 ;  /* 0x0000005781577220 */ /* 0x040fe20000400000 */
[C---:B------:R-:W-:Y:S01]  /*30c0*/  FMUL R104, R128.reuse, R104 ;  /* 0x0000006880687220 */ /* 0x040fe20000400000 */
[----:B------:R-:W-:Y:S01]  /*30d0*/  FMUL R105, R128, R105 ;  /* 0x0000006980697220 */ /* 0x000fe20000400000 */
[C---:B------:R-:W-:Y:S01]  /*30e0*/  FMUL R106, R129.reuse, R106 ;  /* 0x0000006a816a7220 */ /* 0x040fe20000400000 */
[----:B------:R-:W-:Y:S01]  /*30f0*/  FMUL R107, R129, R107 ;  /* 0x0000006b816b7220 */ /* 0x000fe20000400000 */
[----:B-1----:R-:W-:Y:S01]  /*3100*/  HMMA.16816.F32 R88, R8, R108, R88 ;  /* 0x0000006c0858723c */ /* 0x002fe20000001858 */
[----:B------:R-:W0:Y:S08]  /*3110*/  LDC R109, c[0x0][0x3d4] ;  /* 0x0000f500ff6d7b82 */ /* 0x000e300000000800 */
[----:B------:R-:W1:Y:S01]  /*3120*/  LDC R108, c[0x0][0x3c4] ;  /* 0x0000f100ff6c7b82 */ /* 0x000e620000000800 */
[C---:B------:R-:W-:Y:S08]  /*3130*/  HMMA.16816.F32 R80, R112.reuse, R110, R80 ;  /* 0x0000006e7050723c */ /* 0x040ff00000001850 */
[C---:B--2---:R-:W-:Y:S08]  /*3140*/  HMMA.16816.F32 R84, R112.reuse, R116, R84 ;  /* 0x000000747054723c */ /* 0x044ff00000001854 */
[----:B------:R-:W-:Y:S01]  /*3150*/  HMMA.16816.F32 R104, R112, R118, R104 ;  /* 0x000000767068723c */ /* 0x000fe20000001868 */
[C---:B------:R-:W-:Y:S01]  /*3160*/  FMUL R92, R120.reuse, R92 ;  /* 0x0000005c785c7220 */ /* 0x040fe20000400000 */
        /* <DEDUP_REMOVED lines=11> */
[----:B------:R-:W-:Y:S01]  /*3220*/  HMMA.16816.F32 R92, R8, R110, R92 ;  /* 0x0000006e085c723c */ /* 0x000fe2000000185c */
[----:B------:R-:W-:-:S02]  /*3230*/  FFMA2 R152, R152.F32x2.HI_LO, R128.F32x2.HI_LO, R126.F32x2.HI_LO ;  /* 0x0000008098987249 */ /* 0x000fc4000000007e */
[----:B0-----:R-:W-:Y:S02]  /*3240*/  IMAD R18, R109, 0x10, R18 ;  /* 0x000000106d127824 */ /* 0x001fe400078e0212 */
[----:B------:R-:W-:Y:S02]  /*3250*/  FFMA2 R150, R150.F32x2.HI_LO, R120.F32x2.HI_LO, R124.F32x2.HI_LO ;  /* 0x0000007896967249 */ /* 0x000fe4000000007c */
[----:B-1----:R-:W-:Y:S01]  /*3260*/  IMAD R17, R108, 0x10, R17 ;  /* 0x000000106c117824 */ /* 0x002fe200078e0211 */
[C---:B------:R-:W-:Y:S08]  /*3270*/  HMMA.16816.F32 R96, R8.reuse, R116, R96 ;  /* 0x000000740860723c */ /* 0x040ff00000001860 */
[----:B------:R-:W-:Y:S01]  /*3280*/  HMMA.16816.F32 R100, R8, R118, R100 ;  /* 0x000000760864723c */ /* 0x000fe20000001864 */
[----:B------:R-:W-:Y:S01]  /*3290*/  MOV R10, R19 ;  /* 0x00000013000a7202 */ /* 0x000fe20000000f00 */
[----:B------:R-:W-:-:S02]  /*32a0*/  IMAD.MOV.U32 R11, RZ, RZ, R6 ;  /* 0x000000ffff0b7224 */ /* 0x000fc400078e0006 */
[----:B------:R-:W-:Y:S02]  /*32b0*/  IMAD.MOV.U32 R9, RZ, RZ, R20 ;  /* 0x000000ffff097224 */ /* 0x000fe400078e0014 */
[----:B------:R-:W-:Y:S01]  /*32c0*/  IMAD.MOV.U32 R8, RZ, RZ, R21 ;  /* 0x000000ffff087224 */ /* 0x000fe200078e0015 */
[----:B------:R-:W-:-:S13]  /*32d0*/  BRA.U !UP0, `(.L_x_1) ;  /* 0xffffffe508c87547 */ /* 0x000fda000b83ffff */
.L_x_0:
[C---:B------:R-:W-:Y:S01]  /*32e0*/  FSETP.GT.AND P1, PT, |R153|.reuse, 8.50705917302346158658e+37, PT ;  /* 0x7e8000009900780b */ /* 0x040fe20003f24200 */
[C---:B------:R-:W-:Y:S01]  /*32f0*/  FMUL R7, R153.reuse, 8388608 ;  /* 0x4b00000099077820 */ /* 0x040fe20000400000 */
[----:B------:R-:W-:Y:S01]  /*3300*/  FSETP.GEU.AND P2, PT, |R153|, 1.175494350822287508e-38, PT ;  /* 0x008000009900780b */ /* 0x000fe20003f4e200 */
[----:B------:R-:W-:Y:S01]  /*3310*/  FMUL R14, R151, 8388608 ;  /* 0x4b000000970e7820 */ /* 0x000fe20000400000 */
[----:B------:R-:W-:Y:S01]  /*3320*/  FSETP.GEU.AND P6, PT, R153, 1.175494350822287508e-38, PT ;  /* 0x008000009900780b */ /* 0x000fe20003fce000 */
[----:B------:R-:W-:Y:S01]  /*3330*/  BAR.SYNC.DEFER_BLOCKING 0x0 ;  /* 0x0000000000007b1d */ /* 0x000fe20000010000 */
[----:B------:R-:W-:Y:S02]  /*3340*/  FSETP.GT.AND P0, PT, |R152|, 8.50705917302346158658e+37, PT ;  /* 0x7e8000009800780b */ /* 0x000fe40003f04200 */
[----:B------:R-:W-:Y:S02]  /*3350*/  FSEL R69, R7, R153, !P6 ;  /* 0x0000009907457208 */ /* 0x000fe40007000000 */
[----:B------:R-:W-:Y:S01]  /*3360*/  FSEL R10, RZ, -23, P6 ;  /* 0xc1b80000ff0a7808 */ /* 0x000fe20003000000 */
[----:B------:R-:W0:Y:S01]  /*3370*/  LDCU.64 UR4, c[0x0][0x3e0] ;  /* 0x00007c00ff0477ac */ /* 0x000e220008000a00 */
[----:B------:R-:W-:Y:S01]  /*3380*/  FSETP.GT.AND P6, PT, |R151|, 8.50705917302346158658e+37, PT ;  /* 0x7e8000009700780b */ /* 0x000fe20003fc4200 */
[----:B------:R-:W-:Y:S01]  /*3390*/  @P1 FMUL R153, R153, 0.25 ;  /* 0x3e80000099991820 */ /* 0x000fe20000400000 */
[----:B------:R-:W-:Y:S01]  /*33a0*/  @P1 FMUL R107, R107, 0.25 ;  /* 0x3e8000006b6b1820 */ /* 0x000fe20000400000 */
[----:B------:R-:W-:Y:S01]  /*33b0*/  @P1 FMUL R106, R106, 0.25 ;  /* 0x3e8000006a6a1820 */ /* 0x000fe20000400000 */
[----:B------:R-:W-:Y:S01]  /*33c0*/  @P1 FMUL R87, R87, 0.25 ;  /* 0x3e80000057571820 */ /* 0x000fe20000400000 */
[----:B------:R-:W-:Y:S01]  /*33d0*/  @!P2 FMUL R153, R153, 16777216 ;  /* 0x4b8000009999a820 */ /* 0x000fe20000400000 */
[----:B------:R-:W-:Y:S01]  /*33e0*/  @P1 FMUL R86, R86, 0.25 ;  /* 0x3e80000056561820 */ /* 0x000fe20000400000 */
[----:B------:R-:W-:Y:S01]  /*33f0*/  @P1 FMUL R83, R83, 0.25 ;  /* 0x3e80000053531820 */ /* 0x000fe20000400000 */
[----:B------:R-:W-:Y:S01]  /*3400*/  @P1 FMUL R82, R82, 0.25 ;  /* 0x3e80000052521820 */ /* 0x000fe20000400000 */
[----:B------:R-:W1:Y:S01]  /*3410*/  MUFU.RCP R7, R153 ;  /* 0x0000009900077308 */ /* 0x000e620000001000 */
[----:B------:R-:W-:Y:S01]  /*3420*/  @P1 FMUL R79, R79, 0.25 ;  /* 0x3e8000004f4f1820 */ /* 0x000fe20000400000 */
[----:B------:R-:W-:Y:S01]  /*3430*/  @P1 FMUL R78, R78, 0.25 ;  /* 0x3e8000004e4e1820 */ /* 0x000fe20000400000 */
[----:B------:R-:W-:Y:S01]  /*3440*/  @!P2 FMUL R107, R107, 16777216 ;  /* 0x4b8000006b6ba820 */ /* 0x000fe20000400000 */
[----:B------:R-:W-:Y:S01]  /*3450*/  @!P2 FMUL R106, R106, 16777216 ;  /* 0x4b8000006a6aa820 */ /* 0x000fe20000400000 */
[----:B------:R-:W-:Y:S01]  /*3460*/  @!P2 FMUL R87, R87, 16777216 ;  /* 0x4b8000005757a820 */ /* 0x000fe20000400000 */
[----:B------:R-:W-:Y:S01]  /*3470*/  @!P2 FMUL R86, R86, 16777216 ;  /* 0x4b8000005656a820 */ /* 0x000fe20000400000 */
[----:B------:R-:W-:Y:S01]  /*3480*/  @!P2 FMUL R83, R83, 16777216 ;  /* 0x4b8000005353a820 */ /* 0x000fe20000400000 */
[----:B------:R-:W-:Y:S01]  /*3490*/  @!P2 FMUL R82, R82, 16777216 ;  /* 0x4b8000005252a820 */ /* 0x000fe20000400000 */
[----:B------:R-:W-:Y:S01]  /*34a0*/  @!P2 FMUL R79, R79, 16777216 ;  /* 0x4b8000004f4fa820 */ /* 0x000fe20000400000 */
[----:B------:R-:W-:Y:S01]  /*34b0*/  @!P2 FMUL R78, R78, 16777216 ;  /* 0x4b8000004e4ea820 */ /* 0x000fe20000400000 */
[C---:B------:R-:W-:Y:S01]  /*34c0*/  FSETP.GEU.AND P1, PT, R152.reuse, 1.175494350822287508e-38, PT ;  /* 0x008000009800780b */ /* 0x040fe20003f2e000 */
[----:B------:R-:W-:Y:S01]  /*34d0*/  VIADD R11, R69, 0xc0cafb0d ;  /* 0xc0cafb0d450b7836 */ /* 0x000fe20000000000 */
[----:B------:R-:W-:Y:S01]  /*34e0*/  FSETP.GEU.AND P5, PT, |R151|, 1.175494350822287508e-38, PT ;  /* 0x008000009700780b */ /* 0x000fe20003fae200 */
[----:B------:R-:W-:Y:S01]  /*34f0*/  @P6 FMUL R103, R103, 0.25 ;  /* 0x3e80000067676820 */ /* 0x000fe20000400000 */
[----:B------:R-:W-:Y:S01]  /*3500*/  FSETP.GEU.AND P2, PT, |R152|, 1.175494350822287508e-38, PT ;  /* 0x008000009800780b */ /* 0x000fe20003f4e200 */
[----:B------:R-:W-:Y:S01]  /*3510*/  @P6 FMUL R102, R102, 0.25 ;  /* 0x3e80000066666820 */ /* 0x000fe20000400000 */
[C---:B-1----:R-:W-:Y:S01]  /*3520*/  FMUL R36, R7.reuse, R107 ;  /* 0x0000006b07247220 */ /* 0x042fe20000400000 */
[C---:B------:R-:W-:Y:S01]  /*3530*/  FMUL R38, R7.reuse, R106 ;  /* 0x0000006a07267220 */ /* 0x040fe20000400000 */
[C---:B------:R-:W-:Y:S01]  /*3540*/  FMUL R43, R7.reuse, R87 ;  /* 0x00000057072b7220 */ /* 0x040fe20000400000 */
[C---:B------:R-:W-:Y:S01]  /*3550*/  FMUL R45, R7.reuse, R86 ;  /* 0x00000056072d7220 */ /* 0x040fe20000400000 */
[C---:B------:R-:W-:Y:S01]  /*3560*/  FMUL R44, R7.reuse, R83 ;  /* 0x00000053072c7220 */ /* 0x040fe20000400000 */
[C---:B------:R-:W-:Y:S01]  /*3570*/  FMUL R46, R7.reuse, R82 ;  /* 0x00000052072e7220 */ /* 0x040fe20000400000 */
[C---:B------:R-:W-:Y:S01]  /*3580*/  FMUL R51, R7.reuse, R79 ;  /* 0x0000004f07337220 */ /* 0x040fe20000400000 */
[----:B------:R-:W-:Y:S01]  /*3590*/  FMUL R53, R7, R78 ;  /* 0x0000004e07357220 */ /* 0x000fe20000400000 */
[----:B------:R-:W-:Y:S01]  /*35a0*/  FMUL R7, R152, 8388608 ;  /* 0x4b00000098077820 */ /* 0x000fe20000400000 */
[----:B------:R-:W-:Y:S01]  /*35b0*/  FSETP.GEU.AND P4, PT, R151, 1.175494350822287508e-38, PT ;  /* 0x008000009700780b */ /* 0x000fe20003f8e000 */
[----:B------:R-:W-:Y:S01]  /*35c0*/  @P6 FMUL R99, R99, 0.25 ;  /* 0x3e80000063636820 */ /* 0x000fe20000400000 */
[----:B------:R-:W-:Y:S01]  /*35d0*/  LOP3.LUT R3, R12, 0x70, RZ, 0xc0, !PT ;  /* 0x000000700c037812 */ /* 0x000fe200078ec0ff */
[----:B------:R-:W-:Y:S01]  /*35e0*/  @P6 FMUL R98, R98, 0.25 ;  /* 0x3e80000062626820 */ /* 0x000fe20000400000 */
[----:B------:R-:W-:Y:S01]  /*35f0*/  FSEL R52, R7, R152, !P1 ;  /* 0x0000009807347208 */ /* 0x000fe20004800000 */
[----:B------:R-:W-:Y:S01]  /*3600*/  @P0 FMUL R152, R152, 0.25 ;  /* 0x3e80000098980820 */ /* 0x000fe20000400000 */
[----:B------:R-:W-:Y:S01]  /*3610*/  LOP3.LUT R8, R13, 0xc, RZ, 0xc0, !PT ;  /* 0x0000000c0d087812 */ /* 0x000fe200078ec0ff */
[----:B------:R-:W-:Y:S01]  /*3620*/  @P6 FMUL R95, R95, 0.25 ;  /* 0x3e8000005f5f6820 */ /* 0x000fe20000400000 */
[----:B------:R-:W-:Y:S01]  /*3630*/  IADD3 R7, PT, PT, R52, -0x3f3504f3, RZ ;  /* 0xc0cafb0d34077810 */ /* 0x000fe20007ffe0ff */
[----:B------:R-:W-:Y:S01]  /*3640*/  @!P2 FMUL R152, R152, 16777216 ;  /* 0x4b8000009898a820 */ /* 0x000fe20000400000 */
[----:B------:R-:W-:Y:S01]  /*3650*/  IADD3 R3, PT, PT, R8, UR6, R3 ;  /* 0x0000000608037c10 */ /* 0x000fe2000fffe003 */
[----:B------:R-:W-:Y:S01]  /*3660*/  @P6 FMUL R94, R94, 0.25 ;  /* 0x3e8000005e5e6820 */ /* 0x000fe20000400000 */
[----:B------:R-:W-:Y:S01]  /*3670*/  LOP3.LUT R9, R7, 0xff800000, RZ, 0xc0, !PT ;  /* 0xff80000007097812 */ /* 0x000fe200078ec0ff */
[----:B------:R-:W-:Y:S01]  /*3680*/  MUFU.RCP R15, R152 ;  /* 0x00000098000f7308 */ /* 0x000fe20000001000 */
[----:B------:R-:W-:Y:S01]  /*3690*/  FSEL R7, R14, R151, !P4 ;  /* 0x000000970e077208 */ /* 0x000fe20006000000 */
[----:B------:R-:W-:Y:S01]  /*36a0*/  @P6 FMUL R151, R151, 0.25 ;  /* 0x3e80000097976820 */ /* 0x000fe20000400000 */
[----:B------:R-:W-:Y:S01]  /*36b0*/  LOP3.LUT R12, R11, 0xff800000, RZ, 0xc0, !PT ;  /* 0xff8000000b0c7812 */ /* 0x000fe200078ec0ff */
[----:B------:R-:W-:Y:S01]  /*36c0*/  @P6 FMUL R91, R91, 0.25 ;  /* 0x3e8000005b5b6820 */ /* 0x000fe20000400000 */
[----:B------:R-:W-:Y:S01]  /*36d0*/  FSEL R8, RZ, -23, P1 ;  /* 0xc1b80000ff087808 */ /* 0x000fe20000800000 */
[----:B------:R-:W-:Y:S01]  /*36e0*/  @!P5 FMUL R151, R151, 16777216 ;  /* 0x4b8000009797d820 */ /* 0x000fe20000400000 */
[----:B------:R-:W-:Y:S01]  /*36f0*/  I2FP.F32.S32 R11, R9 ;  /* 0x00000009000b7245 */ /* 0x000fe20000201400 */
[----:B------:R-:W-:Y:S01]  /*3700*/  @P6 FMUL R90, R90, 0.25 ;  /* 0x3e8000005a5a6820 */ /* 0x000fe20000400000 */
[----:B------:R-:W-:Y:S01]  /*3710*/  I2FP.F32.S32 R13, R12 ;  /* 0x0000000c000d7245 */ /* 0x000fe20000201400 */
[----:B------:R-:W-:Y:S01]  /*3720*/  @P0 FMUL R105, R105, 0.25 ;  /* 0x3e80000069690820 */ /* 0x000fe20000400000 */
[----:B------:R-:W-:Y:S01]  /*3730*/  FSETP.GEU.AND P1, PT, R150, 1.175494350822287508e-38, PT ;  /* 0x008000009600780b */ /* 0x000fe20003f2e000 */
[----:B------:R-:W-:Y:S01]  /*3740*/  FFMA.FTZ R8, R11, 1.1920928955078125e-07, R8 ;  /* 0x340000000b087823 */ /* 0x000fe20000010008 */
[----:B------:R-:W-:Y:S01]  /*3750*/  @P0 FMUL R104, R104, 0.25 ;  /* 0x3e80000068680820 */ /* 0x000fe20000400000 */
[----:B------:R-:W1:Y:S01]  /*3760*/  MUFU.RCP R11, R151 ;  /* 0x00000097000b7308 */ /* 0x000e620000001000 */
[----:B------:R-:W-:Y:S01]  /*3770*/  FFMA.FTZ R13, R13, 1.1920928955078125e-07, R10 ;  /* 0x340000000d0d7823 */ /* 0x000fe2000001000a */
[----:B------:R-:W-:Y:S01]  /*3780*/  FMUL R10, R150, 8388608 ;  /* 0x4b000000960a7820 */ /* 0x000fe20000400000 */
[----:B------:R-:W-:Y:S01]  /*3790*/  @P0 FMUL R85, R85, 0.25 ;  /* 0x3e80000055550820 */ /* 0x000fe20000400000 */
[----:B------:R-:W-:Y:S01]  /*37a0*/  @P0 FMUL R84, R84, 0.25 ;  /* 0x3e80000054540820 */ /* 0x000fe20000400000 */
[----:B------:R-:W-:Y:S01]  /*37b0*/  @P0 FMUL R81, R81, 0.25 ;  /* 0x3e80000051510820 */ /* 0x000fe20000400000 */
[----:B------:R-:W-:Y:S01]  /*37c0*/  @P0 FMUL R80, R80, 0.25 ;  /* 0x3e80000050500820 */ /* 0x000fe20000400000 */
        /* <DEDUP_REMOVED lines=10> */
[----:B------:R-:W-:Y:S01]  /*3870*/  FSEL R54, R10, R150, !P1 ;  /* 0x000000960a367208 */ /* 0x000fe20004800000 */
        /* <DEDUP_REMOVED lines=16> */
[----:B------:R-:W-:Y:S01]  /*3980*/  FSETP.GT.AND P0, PT, |R150|, 8.50705917302346158658e+37, PT ;  /* 0x7e8000009600780b */ /* 0x000fe20003f04200 */
[----:B------:R-:W-:-:S02]  /*3990*/  VIADD R11, R54, 0xc0cafb0d ;  /* 0xc0cafb0d360b7836 */ /* 0x000fc40000000000 */
        /* <DEDUP_REMOVED lines=8> */
[----:B------:R-:W-:Y:S01]  /*3a20*/  VIADD R15, R7, 0xc0cafb0d ;  /* 0xc0cafb0d070f7836 */ /* 0x000fe20000000000 */
[C---:B------:R-:W-:Y:S01]  /*3a30*/  FSETP.GEU.AND P2, PT, |R150|.reuse, 1.175494350822287508e-38, PT ;  /* 0x008000009600780b */ /* 0x040fe20003f4e200 */
[----:B------:R-:W1:Y:S01]  /*3a40*/  LDC R78, c[0x0][0x3e8] ;  /* 0x0000fa00ff4e7b82 */ /* 0x000e620000000800 */
[----:B------:R-:W-:Y:S01]  /*3a50*/  LOP3.LUT R11, R11, 0xff800000, RZ, 0xc0, !PT ;  /* 0xff8000000b0b7812 */ /* 0x000fe200078ec0ff */
[----:B------:R-:W-:Y:S01]  /*3a60*/  @P0 FMUL R150, R150, 0.25 ;  /* 0x3e80000096960820 */ /* 0x000fe20000400000 */
[----:B------:R-:W-:Y:S01]  /*3a70*/  IADD3 R9, PT, PT, R52, -R9, RZ ;  /* 0x8000000934097210 */ /* 0x000fe20007ffe0ff */
[----:B------:R-:W-:Y:S01]  /*3a80*/  @P0 FMUL R101, R101, 0.25 ;  /* 0x3e80000065650820 */ /* 0x000fe20000400000 */
[----:B------:R-:W-:Y:S01]  /*3a90*/  LOP3.LUT R16, R15, 0xff800000, RZ, 0xc0, !PT ;  /* 0xff8000000f107812 */ /* 0x000fe200078ec0ff */
[----:B------:R-:W-:Y:S01]  /*3aa0*/  @P0 FMUL R100, R100, 0.25 ;  /* 0x3e80000064640820 */ /* 0x000fe20000400000 */
[----:B------:R-:W-:Y:S01]  /*3ab0*/  FSEL R10, RZ, -23, P1 ;  /* 0xc1b80000ff0a7808 */ /* 0x000fe20000800000 */
[----:B------:R-:W-:Y:S01]  /*3ac0*/  FADD R9, R9, -1 ;  /* 0xbf80000009097421 */ /* 0x000fe20000000000 */
[----:B------:R-:W-:Y:S01]  /*3ad0*/  I2FP.F32.S32 R15, R11 ;  /* 0x0000000b000f7245 */ /* 0x000fe20000201400 */
[----:B------:R-:W-:Y:S01]  /*3ae0*/  @P0 FMUL R97, R97, 0.25 ;  /* 0x3e80000061610820 */ /* 0x000fe20000400000 */
[----:B------:R-:W-:Y:S01]  /*3af0*/  F2FP.F16.F32.PACK_AB R56, R49, R50 ;  /* 0x000000323138723e */ /* 0x000fe200000000ff */
[----:B------:R-:W-:-:S02]  /*3b00*/  IMAD.MOV.U32 R50, RZ, RZ, 0x3dc6b27f ;  /* 0x3dc6b27fff327424 */ /* 0x000fc400078e00ff */
[----:B------:R-:W-:Y:S01]  /*3b10*/  @!P2 FMUL R150, R150, 16777216 ;  /* 0x4b8000009696a820 */ /* 0x000fe20000400000 */
[----:B------:R-:W-:Y:S01]  /*3b20*/  FFMA.FTZ R15, R15, 1.1920928955078125e-07, R10 ;  /* 0x340000000f0f7823 */ /* 0x000fe2000001000a */
[----:B------:R-:W-:Y:S01]  /*3b30*/  @P0 FMUL R96, R96, 0.25 ;  /* 0x3e80000060600820 */ /* 0x000fe20000400000 */
[----:B------:R-:W-:Y:S01]  /*3b40*/  FFMA.FTZ R10, R9, R50, -0.16845393180847167969 ;  /* 0xbe2c7f30090a7423 */ /* 0x000fe20000010032 */
[----:B------:R-:W2:Y:S01]  /*3b50*/  MUFU.RCP R23, R150 ;  /* 0x0000009600177308 */ /* 0x000ea20000001000 */
[----:B------:R-:W-:Y:S01]  /*3b60*/  @P0 FMUL R93, R93, 0.25 ;  /* 0x3e8000005d5d0820 */ /* 0x000fe20000400000 */
[----:B------:R-:W-:Y:S01]  /*3b70*/  @P0 FMUL R92, R92, 0.25 ;  /* 0x3e8000005c5c0820 */ /* 0x000fe20000400000 */
[----:B------:R-:W-:Y:S01]  /*3b80*/  FFMA.FTZ R10, R9, R10, 0.1716887056827545166 ;  /* 0x3e2fcf2a090a7423 */ /* 0x000fe2000001000a */
[----:B------:R-:W-:Y:S01]  /*3b90*/  @P0 FMUL R89, R89, 0.25 ;  /* 0x3e80000059590820 */ /* 0x000fe20000400000 */
[----:B------:R-:W-:Y:S01]  /*3ba0*/  @P0 FMUL R88, R88, 0.25 ;  /* 0x3e80000058580820 */ /* 0x000fe20000400000 */
[----:B------:R-:W-:Y:S01]  /*3bb0*/  @!P2 FMUL R101, R101, 16777216 ;  /* 0x4b8000006565a820 */ /* 0x000fe20000400000 */
[----:B------:R-:W-:Y:S01]  /*3bc0*/  FFMA.FTZ R10, R9, R10, -0.17900948226451873779 ;  /* 0xbe374e43090a7423 */ /* 0x000fe2000001000a */
[----:B------:R-:W-:Y:S01]  /*3bd0*/  @!P2 FMUL R100, R100, 16777216 ;  /* 0x4b8000006464a820 */ /* 0x000fe20000400000 */
[----:B------:R-:W-:Y:S01]  /*3be0*/  @!P2 FMUL R97, R97, 16777216 ;  /* 0x4b8000006161a820 */ /* 0x000fe20000400000 */
[----:B------:R-:W-:Y:S01]  /*3bf0*/  @!P2 FMUL R96, R96, 16777216 ;  /* 0x4b8000006060a820 */ /* 0x000fe20000400000 */
[----:B------:R-:W-:Y:S01]  /*3c00*/  FFMA.FTZ R10, R9, R10, 0.20512372255325317383 ;  /* 0x3e520bf4090a7423 */ /* 0x000fe2000001000a */
[----:B------:R-:W-:Y:S01]  /*3c10*/  @!P2 FMUL R93, R93, 16777216 ;  /* 0x4b8000005d5da820 */ /* 0x000fe20000400000 */
[----:B------:R-:W-:Y:S01]  /*3c20*/  @!P2 FMUL R92, R92, 16777216 ;  /* 0x4b8000005c5ca820 */ /* 0x000fe20000400000 */
[----:B------:R-:W-:Y:S01]  /*3c30*/  @!P2 FMUL R89, R89, 16777216 ;  /* 0x4b8000005959a820 */ /* 0x000fe20000400000 */
[----:B------:R-:W-:Y:S01]  /*3c40*/  FFMA.FTZ R10, R9, R10, -0.24046532809734344482 ;  /* 0xbe763c8b090a7423 */ /* 0x000fe2000001000a */
[----:B------:R-:W-:Y:S01]  /*3c50*/  @!P2 FMUL R88, R88, 16777216 ;  /* 0x4b8000005858a820 */ /* 0x000fe20000400000 */
[C---:B--2---:R-:W-:Y:S01]  /*3c60*/  FMUL R24, R23.reuse, R101 ;  /* 0x0000006517187220 */ /* 0x044fe20000400000 */
[----:B------:R-:W-:Y:S01]  /*3c70*/  FMUL R25, R23, R100 ;  /* 0x0000006417197220 */ /* 0x000fe20000400000 */
[----:B------:R-:W-:Y:S01]  /*3c80*/  FFMA.FTZ R10, R9, R10, 0.28857114911079406738 ;  /* 0x3e93bf99090a7423 */ /* 0x000fe2000001000a */
[C---:B------:R-:W-:Y:S01]  /*3c90*/  FMUL R31, R23.reuse, R97 ;  /* 0x00000061171f7220 */ /* 0x040fe20000400000 */
[C---:B------:R-:W-:Y:S01]  /*3ca0*/  FMUL R26, R23.reuse, R96 ;  /* 0x00000060171a7220 */ /* 0x040fe20000400000 */
[C---:B------:R-:W-:Y:S01]  /*3cb0*/  FMUL R32, R23.reuse, R93 ;  /* 0x0000005d17207220 */ /* 0x040fe20000400000 */
[C---:B------:R-:W-:Y:S01]  /*3cc0*/  FMUL R33, R23.reuse, R92 ;  /* 0x0000005c17217220 */ /* 0x040fe20000400000 */
[C---:B------:R-:W-:Y:S01]  /*3cd0*/  FMUL R39, R23.reuse, R89 ;  /* 0x0000005917277220 */ /* 0x040fe20000400000 */
[----:B------:R-:W-:Y:S01]  /*3ce0*/  FMUL R34, R23, R88 ;  /* 0x0000005817227220 */ /* 0x000fe20000400000 */
[----:B------:R-:W-:Y:S01]  /*3cf0*/  SHF.R.U32.HI R23, RZ, 0x5, R0 ;  /* 0x00000005ff177819 */ /* 0x000fe20000011600 */
[----:B------:R-:W-:Y:S01]  /*3d00*/  FFMA.FTZ R10, R9, R10, -0.36067417263984680176 ;  /* 0xbeb8aa49090a7423 */ /* 0x000fe2000001000a */
[----:B------:R-:W-:Y:S01]  /*3d10*/  F2FP.F16.F32.PACK_AB R57, R41, R42 ;  /* 0x0000002a2939723e */ /* 0x000fe200000000ff */
[----:B------:R-:W-:Y:S01]  /*3d20*/  IMAD.IADD R11, R54, 0x1, -R11 ;  /* 0x00000001360b7824 */ /* 0x000fe200078e0a0b */
[----:B------:R-:W-:Y:S01]  /*3d30*/  SGXT.U32 R23, R23, 0x3 ;  /* 0x000000031717781a */ /* 0x000fe20000000000 */
[----:B------:R-:W-:Y:S01]  /*3d40*/  FFMA.FTZ R10, R9, R10, 0.48089820146560668945 ;  /* 0x3ef6384a090a7423 */ /* 0x000fe2000001000a */
[----:B------:R-:W-:Y:S01]  /*3d50*/  F2FP.F16.F32.PACK_AB R41, R25, R26 ;  /* 0x0000001a1929723e */ /* 0x000fe200000000ff */
[----:B------:R-:W-:Y:S01]  /*3d60*/  FADD R11, R11, -1 ;  /* 0xbf8000000b0b7421 */ /* 0x000fe20000000000 */
[----:B------:R-:W-:Y:S01]  /*3d70*/  F2FP.F16.F32.PACK_AB R49, R40, R47 ;  /* 0x0000002f2831723e */ /* 0x000fe200000000ff */
[----:B------:R-:W-:Y:S01]  /*3d80*/  FFMA.FTZ R10, R9, R10, -0.72134751081466674805 ;  /* 0xbf38aa3b090a7423 */ /* 0x000fe2000001000a */
[----:B-1----:R-:W-:Y:S01]  /*3d90*/  IMAD R23, R23, R78, RZ ;  /* 0x0000004e17177224 */ /* 0x002fe200078e02ff */
[----:B------:R-:W-:Y:S01]  /*3da0*/  F2FP.F16.F32.PACK_AB R40, R33, R34 ;  /* 0x000000222128723e */ /* 0x000fe200000000ff */
[----:B------:R-:W-:-:S02]  /*3db0*/  IMAD.IADD R12, R69, 0x1, -R12 ;  /* 0x00000001450c7824 */ /* 0x000fc400078e0a0c */
[C---:B------:R-:W-:Y:S01]  /*3dc0*/  FMUL R10, R9.reuse, R10 ;  /* 0x0000000a090a7220 */ /* 0x040fe20000400000 */
[----:B------:R-:W-:Y:S01]  /*3dd0*/  IMAD R25, R78, 0x8, R23 ;  /* 0x000000084e197824 */ /* 0x000fe200078e0217 */
[----:B------:R-:W-:Y:S01]  /*3de0*/  F2FP.F16.F32.PACK_AB R33, R24, R31 ;  /* 0x0000001f1821723e */ /* 0x000fe200000000ff */
[----:B------:R-:W-:Y:S01]  /*3df0*/  FADD R12, R12, -1 ;  /* 0xbf8000000c0c7421 */ /* 0x000fe20000000000 */
[C---:B------:R-:W-:Y:S01]  /*3e00*/  FMUL R10, R9.reuse, R10 ;  /* 0x0000000a090a7220 */ /* 0x040fe20000400000 */
[C---:B------:R-:W-:Y:S01]  /*3e10*/  IMAD R24, R78.reuse, 0x8, R25 ;  /* 0x000000084e187824 */ /* 0x040fe200078e0219 */
[----:B------:R-:W-:Y:S01]  /*3e20*/  FSEL R14, RZ, -23, P4 ;  /* 0xc1b80000ff0e7808 */ /* 0x000fe20002000000 */
[----:B------:R1:W-:Y:S01]  /*3e30*/  STS.64 [R5+UR6+0x80], R40 ;  /* 0x0000802805007988 */ /* 0x0003e20008000a06 */
[----:B------:R-:W-:Y:S01]  /*3e40*/  FFMA.FTZ R9, R9, 1.4426950216293334961, R10 ;  /* 0x3fb8aa3b09097823 */ /* 0x000fe2000001000a */
[C---:B------:R-:W-:Y:S01]  /*3e50*/  FFMA.FTZ R10, R11.reuse, R50, -0.16845393180847167969 ;  /* 0xbe2c7f300b0a7423 */ /* 0x040fe20000010032 */
[----:B------:R-:W-:Y:S01]  /*3e60*/  LEA R26, R78, R24, 0x3 ;  /* 0x000000184e1a7211 */ /* 0x000fe200078e18ff */
[----:B------:R-:W-:Y:S01]  /*3e70*/  STS.64 [R5+UR6], R56 ;  /* 0x0000003805007988 */ /* 0x000fe20008000a06 */
[----:B------:R-:W-:Y:S01]  /*3e80*/  I2FP.F32.S32 R17, R16 ;  /* 0x0000001000117245 */ /* 0x000fe20000201400 */
[C---:B------:R-:W-:Y:S01]  /*3e90*/  FFMA.FTZ R10, R11.reuse, R10, 0.1716887056827545166 ;  /* 0x3e2fcf2a0b0a7423 */ /* 0x040fe2000001000a */
[----:B------:R-:W-:Y:S01]  /*3ea0*/  F2FP.F16.F32.PACK_AB R32, R32, R39 ;  /* 0x000000272020723e */ /* 0x000fe200000000ff */
[----:B------:R-:W-:Y:S01]  /*3eb0*/  IMAD R31, R78, 0x8, R26 ;  /* 0x000000084e1f7824 */ /* 0x000fe200078e021a */
[----:B------:R-:W-:Y:S01]  /*3ec0*/  F2FP.F16.F32.PACK_AB R48, R48, R55 ;  /* 0x000000373030723e */ /* 0x000fe200000000ff */
[----:B------:R-:W-:Y:S01]  /*3ed0*/  FFMA.FTZ R10, R11, R10, -0.17900948226451873779 ;  /* 0xbe374e430b0a7423 */ /* 0x000fe2000001000a */
[----:B------:R-:W-:Y:S01]  /*3ee0*/  F2FP.F16.F32.PACK_AB R39, R22, R29 ;  /* 0x0000001d1627723e */ /* 0x000fe200000000ff */
[----:B------:R-:W-:-:S02]  /*3ef0*/  IMAD R29, R78, 0x8, R31 ;  /* 0x000000084e1d7824 */ /* 0x000fc400078e021f */
[----:B------:R-:W-:Y:S01]  /*3f00*/  FFMA.FTZ R14, R17, 1.1920928955078125e-07, R14 ;  /* 0x34000000110e7823 */ /* 0x000fe2000001000e */
[----:B------:R-:W-:Y:S01]  /*3f10*/  FFMA.FTZ R10, R11, R10, 0.20512372255325317383 ;  /* 0x3e520bf40b0a7423 */ /* 0x000fe2000001000a */
[----:B-1----:R-:W-:Y:S01]  /*3f20*/  F2FP.F16.F32.PACK_AB R41, R18, R27 ;  /* 0x0000001b1229723e */ /* 0x002fe200000000ff */
[----:B------:R-:W-:Y:S01]  /*3f30*/  STS.64 [R5+UR6+0x100], R48 ;  /* 0x0001003005007988 */ /* 0x000fe20008000a06 */
[----:B------:R-:W-:Y:S01]  /*3f40*/  LOP3.LUT R17, R5, 0x40, RZ, 0x3c, !PT ;  /* 0x0000004005117812 */ /* 0x000fe200078e3cff */
[----:B------:R-:W-:Y:S02]  /*3f50*/  IMAD R27, R78, 0x8, R29 ;  /* 0x000000084e1b7824 */ /* 0x000fe400078e021d */
[----:B------:R-:W-:Y:S01]  /*3f60*/  FFMA.FTZ R10, R11, R10, -0.24046532809734344482 ;  /* 0xbe763c8b0b0a7423 */ /* 0x000fe2000001000a */
[----:B------:R1:W-:Y:S01]  /*3f70*/  STS.64 [R5+UR6+0x180], R32 ;  /* 0x0001802005007988 */ /* 0x0003e20008000a06 */
[----:B------:R-:W-:Y:S01]  /*3f80*/  IMAD.IADD R16, R7, 0x1, -R16 ;  /* 0x0000000107107824 */ /* 0x000fe200078e0a10 */
[----:B------:R-:W-:Y:S01]  /*3f90*/  F2FP.F16.F32.PACK_AB R47, R38, R45 ;  /* 0x0000002d262f723e */ /* 0x000fe200000000ff */
[C---:B------:R-:W-:Y:S01]  /*3fa0*/  FFMA.FTZ R10, R11.reuse, R10, 0.28857114911079406738 ;  /* 0x3e93bf990b0a7423 */ /* 0x040fe2000001000a */
[----:B------:R-:W-:Y:S01]  /*3fb0*/  F2FP.F16.F32.PACK_AB R46, R46, R53 ;  /* 0x000000352e2e723e */ /* 0x000fe200000000ff */
[----:B------:R-:W-:Y:S01]  /*3fc0*/  FADD R16, R16, -1 ;  /* 0xbf80000010107421 */ /* 0x000fe20000000000 */
[----:B------:R-:W-:Y:S01]  /*3fd0*/  F2FP.F16.F32.PACK_AB R43, R36, R43 ;  /* 0x0000002b242b723e */ /* 0x000fe200000000ff */
[C---:B------:R-:W-:Y:S01]  /*3fe0*/  FFMA.FTZ R10, R11.reuse, R10, -0.36067417263984680176 ;  /* 0xbeb8aa490b0a7423 */ /* 0x040fe2000001000a */
[----:B------:R-:W-:Y:S01]  /*3ff0*/  F2FP.F16.F32.PACK_AB R42, R44, R51 ;  /* 0x000000332c2a723e */ /* 0x000fe200000000ff */
[----:B------:R-:W-:Y:S01]  /*4000*/  STS.64 [R17+UR6+0x2000], R46 ;  /* 0x0020002e11007988 */ /* 0x000fe20008000a06 */
[----:B------:R-:W-:Y:S01]  /*4010*/  F2FP.F16.F32.PACK_AB R38, R30, R37 ;  /* 0x000000251e26723e */ /* 0x000fe200000000ff */
[C---:B------:R-:W-:Y:S01]  /*4020*/  FFMA.FTZ R10, R11.reuse, R10, 0.48089820146560668945 ;  /* 0x3ef6384a0b0a7423 */ /* 0x040fe2000001000a */
[----:B-1----:R-:W-:Y:S01]  /*4030*/  FFMA.FTZ R5, R12, R50, -0.16845393180847167969 ;  /* 0xbe2c7f300c057423 */ /* 0x002fe20000010032 */
[----:B------:R-:W-:Y:S01]  /*4040*/  LEA R32, R78, R27, 0x3 ;  /* 0x0000001b4e207211 */ /* 0x000fe200078e18ff */
[----:B------:R-:W-:Y:S01]  /*4050*/  STS.64 [R17+UR6+0x2100], R42 ;  /* 0x0021002a11007988 */ /* 0x000fe20008000a06 */
[----:B------:R-:W-:Y:S01]  /*4060*/  F2FP.F16.F32.PACK_AB R40, R28, R35 ;  /* 0x000000231c28723e */ /* 0x000fe200000000ff */
[----:B------:R-:W-:Y:S01]  /*4070*/  FFMA.FTZ R5, R12, R5, 0.1716887056827545166 ;  /* 0x3e2fcf2a0c057423 */ /* 0x000fe20000010005 */
[C---:B------:R-:W-:Y:S01]  /*4080*/  FFMA.FTZ R10, R11.reuse, R10, -0.72134751081466674805 ;  /* 0xbf38aa3b0b0a7423 */ /* 0x040fe2000001000a */
[----:B------:R-:W-:Y:S01]  /*4090*/  IMAD R33, R78, 0x8, R32 ;  /* 0x000000084e217824 */ /* 0x000fe200078e0220 */
[----:B------:R1:W-:Y:S01]  /*40a0*/  STS.64 [R17+UR6+0x2080], R38 ;  /* 0x0020802611007988 */ /* 0x0003e20008000a06 */
[----:B------:R-:W-:Y:S01]  /*40b0*/  FFMA.FTZ R5, R12, R5, -0.17900948226451873779 ;  /* 0xbe374e430c057423 */ /* 0x000fe20000010005 */
[C---:B------:R-:W-:Y:S01]  /*40c0*/  FMUL R10, R11.reuse, R10 ;  /* 0x0000000a0b0a7220 */ /* 0x040fe20000400000 */
[----:B------:R-:W-:Y:S01]  /*40d0*/  ISETP.GE.U32.AND P0, PT, R52, 0x7f800000, PT ;  /* 0x7f8000003400780c */ /* 0x000fe20003f06070 */
[----:B------:R2:W-:Y:S01]  /*40e0*/  STS.64 [R17+UR6+0x2180], R40 ;  /* 0x0021802811007988 */ /* 0x0005e20008000a06 */
[----:B------:R-:W-:Y:S01]  /*40f0*/  FFMA.FTZ R5, R12, R5, 0.20512372255325317383 ;  /* 0x3e520bf40c057423 */ /* 0x000fe20000010005 */
[----:B------:R-:W-:Y:S01]  /*4100*/  LEA R35, R78, R33, 0x3 ;  /* 0x000000214e237211 */ /* 0x000fe200078e18ff */
[----:B------:R-:W-:Y:S01]  /*4110*/  FMUL R10, R11, R10 ;  /* 0x0000000a0b0a7220 */ /* 0x000fe20000400000 */
[----:B------:R-:W-:Y:S01]  /*4120*/  ISETP.GE.U32.AND P4, PT, R54, 0x7f800000, PT ;  /* 0x7f8000003600780c */ /* 0x000fe20003f86070 */
[----:B------:R-:W-:Y:S01]  /*4130*/  FFMA.FTZ R5, R12, R5, -0.24046532809734344482 ;  /* 0xbe763c8b0c057423 */ /* 0x000fe20000010005 */
[----:B------:R-:W-:Y:S01]  /*4140*/  ISETP.GE.U32.AND P6, PT, R69, 0x7f800000, PT ;  /* 0x7f8000004500780c */ /* 0x000fe20003fc6070 */
[----:B------:R-:W-:-:S02]  /*4150*/  IMAD R37, R78, 0x8, R35 ;  /* 0x000000084e257824 */ /* 0x000fc400078e0223 */
[----:B------:R-:W-:Y:S01]  /*4160*/  FFMA.FTZ R10, R11, 1.4426950216293334961, R10 ;  /* 0x3fb8aa3b0b0a7823 */ /* 0x000fe2000001000a */
[----:B------:R-:W-:Y:S01]  /*4170*/  FFMA.FTZ R5, R12, R5, 0.28857114911079406738 ;  /* 0x3e93bf990c057423 */ /* 0x000fe20000010005 */
[----:B------:R-:W-:Y:S01]  /*4180*/  ISETP.GE.U32.AND P5, PT, R7, 0x7f800000, PT ;  /* 0x7f8000000700780c */ /* 0x000fe20003fa6070 */
[----:B-1----:R-:W-:Y:S02]  /*4190*/  IMAD R39, R78, 0x8, R37 ;  /* 0x000000084e277824 */ /* 0x002fe400078e0225 */
[----:B--2---:R-:W-:Y:S01]  /*41a0*/  FFMA.FTZ R17, R16, R50, -0.16845393180847167969 ;  /* 0xbe2c7f3010117423 */ /* 0x004fe20000010032 */
[----:B------:R-:W-:Y:S01]  /*41b0*/  FFMA.FTZ R5, R12, R5, -0.36067417263984680176 ;  /* 0xbeb8aa490c057423 */ /* 0x000fe20000010005 */
[----:B------:R-:W-:Y:S01]  /*41c0*/  FADD R75, R15, R10 ;  /* 0x0000000a0f4b7221 */ /* 0x000fe20000000000 */
[----:B------:R-:W-:Y:S01]  /*41d0*/  FADD R18, R8, R9 ;  /* 0x0000000908127221 */ /* 0x000fe20000000000 */
[----:B------:R-:W-:Y:S01]  /*41e0*/  FFMA.FTZ R17, R16, R17, 0.1716887056827545166 ;  /* 0x3e2fcf2a10117423 */ /* 0x000fe20000010011 */
[----:B------:R-:W-:Y:S01]  /*41f0*/  LEA R41, R78, R39, 0x3 ;  /* 0x000000274e297211 */ /* 0x000fe200078e18ff */
[----:B------:R-:W-:Y:S01]  /*4200*/  FFMA.FTZ R5, R12, R5, 0.48089820146560668945 ;  /* 0x3ef6384a0c057423 */ /* 0x000fe20000010005 */
[----:B------:R-:W1:Y:S01]  /*4210*/  LDC.64 R10, c[0x0][0x398] ;  /* 0x0000e600ff0a7b82 */ /* 0x000e620000000a00 */
[----:B------:R-:W-:Y:S01]  /*4220*/  FFMA.FTZ R17, R16, R17, -0.17900948226451873779 ;  /* 0xbe374e4310117423 */ /* 0x000fe20000010011 */
[----:B0-----:R-:W-:Y:S01]  /*4230*/  UIMAD UR4, UR7, UR4, URZ ;  /* 0x00000004070472a4 */ /* 0x001fe2000f8e02ff */
[----:B------:R-:W-:Y:S01]  /*4240*/  FFMA.FTZ R5, R12, R5, -0.72134751081466674805 ;  /* 0xbf38aa3b0c057423 */ /* 0x000fe20000010005 */
[----:B------:R-:W-:-:S02]  /*4250*/  IMAD R43, R78, 0x8, R41 ;  /* 0x000000084e2b7824 */ /* 0x000fc400078e0229 */
[----:B------:R-:W-:Y:S02]  /*4260*/  FFMA.FTZ R17, R16, R17, 0.20512372255325317383 ;  /* 0x3e520bf410117423 */ /* 0x000fe40000010011 */
[----:B------:R-:W-:Y:S01]  /*4270*/  BAR.SYNC.DEFER_BLOCKING 0x0 ;  /* 0x0000000000007b1d */ /* 0x000fe20000010000 */
[----:B------:R-:W-:Y:S01]  /*4280*/  FMUL R5, R12, R5 ;  /* 0x000000050c057220 */ /* 0x000fe20000400000 */
[----:B------:R-:W-:Y:S02]  /*4290*/  IMAD R45, R78, 0x8, R43 ;  /* 0x000000084e2d7824 */ /* 0x000fe400078e022b */
[----:B------:R-:W-:Y:S01]  /*42a0*/  FFMA.FTZ R17, R16, R17, -0.24046532809734344482 ;  /* 0xbe763c8b10117423 */ /* 0x000fe20000010011 */
[----:B------:R-:W-:Y:S02]  /*42b0*/  @P4 IMAD.MOV.U32 R9, RZ, RZ, 0x7f800000 ;  /* 0x7f800000ff094424 */ /* 0x000fe400078e00ff */
[----:B------:R-:W-:Y:S01]  /*42c0*/  FMUL R5, R12, R5 ;  /* 0x000000050c057220 */ /* 0x000fe20000400000 */
[----:B------:R-:W-:-:S02]  /*42d0*/  IMAD R47, R78, 0x8, R45 ;  /* 0x000000084e2f7824 */ /* 0x000fc400078e022d */
[----:B------:R-:W-:Y:S01]  /*42e0*/  FFMA.FTZ R17, R16, R17, 0.28857114911079406738 ;  /* 0x3e93bf9910117423 */ /* 0x000fe20000010011 */
[----:B------:R-:W-:Y:S02]  /*42f0*/  @P6 IMAD.MOV.U32 R8, RZ, RZ, 0x7f800000 ;  /* 0x7f800000ff086424 */ /* 0x000fe400078e00ff */
[----:B------:R-:W-:Y:S01]  /*4300*/  FFMA.FTZ R12, R12, 1.4426950216293334961, R5 ;  /* 0x3fb8aa3b0c0c7823 */ /* 0x000fe20000010005 */
[----:B------:R-:W-:Y:S02]  /*4310*/  @P0 IMAD.MOV.U32 R5, RZ, RZ, 0x7f800000 ;  /* 0x7f800000ff050424 */ /* 0x000fe400078e00ff */
[----:B------:R-:W-:Y:S01]  /*4320*/  FFMA.FTZ R17, R16, R17, -0.36067417263984680176 ;  /* 0xbeb8aa4910117423 */ /* 0x000fe20000010011 */
[----:B------:R-:W-:Y:S01]  /*4330*/  LEA R49, R78, R47, 0x3 ;  /* 0x0000002f4e317211 */ /* 0x000fe200078e18ff */
[----:B------:R-:W-:Y:S01]  /*4340*/  USHF.L.U32 UR8, UR4, 0x1, URZ ;  /* 0x0000000104087899 */ /* 0x000fe200080006ff */
[----:B------:R-:W-:Y:S01]  /*4350*/  @P0 FFMA.FTZ R18, R52, R5, +INF ;  /* 0x7f80000034120423 */ /* 0x000fe20000010005 */
[----:B------:R-:W-:Y:S01]  /*4360*/  FFMA.FTZ R17, R16, R17, 0.48089820146560668945 ;  /* 0x3ef6384a10117423 */ /* 0x000fe20000010011 */
[----:B------:R-:W-:-:S02]  /*4370*/  IMAD R5, R2, UR5, RZ ;  /* 0x0000000502057c24 */ /* 0x000fc4000f8e02ff */
[----:B------:R-:W-:Y:S01]  /*4380*/  @P4 FFMA.FTZ R75, R54, R9, +INF ;  /* 0x7f800000364b4423 */ /* 0x000fe20000010009 */
[----:B------:R-:W-:Y:S02]  /*4390*/  IMAD R51, R78, 0x8, R49 ;  /* 0x000000084e337824 */ /* 0x000fe400078e0231 */
[----:B------:R-:W-:Y:S01]  /*43a0*/  FFMA.FTZ R17, R16, R17, -0.72134751081466674805 ;  /* 0xbf38aa3b10117423 */ /* 0x000fe20000010011 */
[----:B------:R-:W-:Y:S01]  /*43b0*/  FADD R74, R13, R12 ;  /* 0x0000000c0d4a7221 */ /* 0x000fe20000000000 */
[----:B------:R-:W-:Y:S01]  /*43c0*/  SHF.L.U32 R9, R5, 0x1, RZ ;  /* 0x0000000105097819 */ /* 0x000fe200000006ff */
[----:B------:R-:W-:Y:S02]  /*43d0*/  IMAD R53, R78, 0x8, R51 ;  /* 0x000000084e357824 */ /* 0x000fe400078e0233 */
[----:B------:R-:W-:Y:S01]  /*43e0*/  FMUL R17, R16, R17 ;  /* 0x0000001110117220 */ /* 0x000fe20000400000 */
[----:B------:R-:W-:Y:S01]  /*43f0*/  @P6 FFMA.FTZ R74, R69, R8, +INF ;  /* 0x7f800000454a6423 */ /* 0x000fe20000010008 */
[----:B------:R-:W-:Y:S01]  /*4400*/  UIMAD.WIDE UR4, UR4, 0x2, URZ ;  /* 0x00000002040478a5 */ /* 0x000fe2000f8e02ff */
[----:B------:R-:W-:-:S04]  /*4410*/  IMAD.HI R8, R5, 0x2, RZ ;  /* 0x0000000205087827 */ /* 0x000fc800078e02ff */
[----:B------:R-:W-:Y:S01]  /*4420*/  FMUL R17, R16, R17 ;  /* 0x0000001110117220 */ /* 0x000fe20000400000 */
[----:B-1----:R-:W-:Y:S01]  /*4430*/  IADD3 R72, P4, P6, R9, UR8, R10 ;  /* 0x0000000809487c10 */ /* 0x002fe2000fe9e00a */
[----:B------:R-:W0:Y:S01]  /*4440*/  LDS.64 R80, [R4+UR6] ;  /* 0x0000000604507984 */ /* 0x000e220008000a00 */
[----:B------:R-:W-:Y:S02]  /*4450*/  IMAD R55, R78, 0x8, R53 ;  /* 0x000000084e377824 */ /* 0x000fe400078e0235 */
[----:B------:R-:W-:Y:S01]  /*4460*/  FFMA.FTZ R17, R16, 1.4426950216293334961, R17 ;  /* 0x3fb8aa3b10117823 */ /* 0x000fe20000010011 */
[----:B------:R-:W-:Y:S01]  /*4470*/  @P5 IMAD.MOV.U32 R12, RZ, RZ, 0x7f800000 ;  /* 0x7f800000ff0c5424 */ /* 0x000fe200078e00ff */
[----:B------:R-:W-:Y:S01]  /*4480*/  IADD3.X R96, PT, PT, R8, UR5, R11, P4, P6 ;  /* 0x0000000508607c10 */ /* 0x000fe2000a7ec40b */
[----:B------:R-:W1:Y:S01]  /*4490*/  LDS.64 R82, [R4+UR6+0x200] ;  /* 0x0002000604527984 */ /* 0x000e620008000a00 */
[----:B------:R-:W-:Y:S01]  /*44a0*/  FADD R76, R14, R17 ;  /* 0x000000110e4c7221 */ /* 0x000fe20000000000 */
[----:B------:R-:W-:Y:S01]  /*44b0*/  LEA R57, R78, R55, 0x3 ;  /* 0x000000374e397211 */ /* 0x000fe200078e18ff */
[----:B------:R-:W-:Y:S01]  /*44c0*/  @P5 FFMA.FTZ R76, R7, R12, +INF ;  /* 0x7f800000074c5423 */ /* 0x000fe2000001000c */
[-C--:B------:R-:W-:Y:S01]  /*44d0*/  LEA R8, P6, R23, R72.reuse, 0x1 ;  /* 0x0000004817087211 */ /* 0x080fe200078c08ff */
[----:B------:R-:W2:Y:S01]  /*44e0*/  LDS.64 R84, [R4+UR6+0x400] ;  /* 0x0004000604547984 */ /* 0x000ea20008000a00 */
[-C--:B------:R-:W-:Y:S01]  /*44f0*/  LEA R12, P4, R24, R72.reuse, 0x1 ;  /* 0x00000048180c7211 */ /* 0x080fe200078808ff */
[C---:B------:R-:W-:Y:S01]  /*4500*/  IMAD R59, R78.reuse, 0x8, R57 ;  /* 0x000000084e3b7824 */ /* 0x040fe200078e0239 */
[----:B------:R-:W-:Y:S01]  /*4510*/  LEA R10, P5, R25, R72, 0x1 ;  /* 0x00000048190a7211 */ /* 0x000fe200078a08ff */
[----:B------:R-:W3:Y:S01]  /*4520*/  LDS.64 R86, [R4+UR6+0x600] ;  /* 0x0006000604567984 */ /* 0x000ee20008000a00 */
[----:B------:R-:W-:Y:S01]  /*4530*/  LEA.HI.X.SX32 R9, R23, R96, 0x1, P6 ;  /* 0x0000006017097211 */ /* 0x000fe200030f0eff */
[----:B------:R-:W-:Y:S01]  /*4540*/  IMAD R61, R78, 0x8, R59 ;  /* 0x000000084e3d7824 */ /* 0x000fe200078e023b */
[----:B------:R-:W-:Y:S01]  /*4550*/  LEA R14, P6, R26, R72, 0x1 ;  /* 0x000000481a0e7211 */ /* 0x000fe200078c08ff */
[----:B------:R-:W4:Y:S01]  /*4560*/  LDS.64 R88, [R4+UR6+0x800] ;  /* 0x0008000604587984 */ /* 0x000f220008000a00 */
[----:B------:R-:W-:Y:S01]  /*4570*/  LEA.HI.X.SX32 R13, R24, R96, 0x1, P4 ;  /* 0x00000060180d7211 */ /* 0x000fe200020f0eff */
[----:B------:R-:W-:Y:S01]  /*4580*/  IMAD R63, R78, 0x8, R61 ;  /* 0x000000084e3f7824 */ /* 0x000fe200078e023d */
[----:B------:R-:W-:Y:S01]  /*4590*/  LEA R22, P4, R29, R72, 0x1 ;  /* 0x000000481d167211 */ /* 0x000fe200078808ff */
[----:B------:R-:W5:Y:S01]  /*45a0*/  LDS.64 R90, [R4+UR6+0xa00] ;  /* 0x000a0006045a7984 */ /* 0x000f620008000a00 */
[----:B------:R-:W-:Y:S01]  /*45b0*/  LEA.HI.X.SX32 R11, R25, R96, 0x1, P5 ;  /* 0x00000060190b7211 */ /* 0x000fe200028f0eff */
[----:B------:R-:W-:Y:S01]  /*45c0*/  IMAD.SHL.U32 R0, R0, 0x4, RZ ;  /* 0x0000000400007824 */ /* 0x000fe200078e00ff */
[----:B------:R-:W-:Y:S01]  /*45d0*/  LEA R16, P5, R31, R72, 0x1 ;  /* 0x000000481f107211 */ /* 0x000fe200078a08ff */
[----:B------:R-:W5:Y:S01]  /*45e0*/  LDS.64 R92, [R4+UR6+0xc00] ;  /* 0x000c0006045c7984 */ /* 0x000f620008000a00 */
[----:B------:R-:W-:Y:S01]  /*45f0*/  LEA.HI.X.SX32 R15, R26, R96, 0x1, P6 ;  /* 0x000000601a0f7211 */ /* 0x000fe200030f0eff */
[----:B------:R-:W1:Y:S01]  /*4600*/  LDCU UR4, c[0x0][0x3ec] ;  /* 0x00007d80ff0477ac */ /* 0x000e620008000800 */
[----:B------:R-:W-:Y:S01]  /*4610*/  LEA R24, P6, R27, R72, 0x1 ;  /* 0x000000481b187211 */ /* 0x000fe200078c08ff */
[----:B------:R-:W5:Y:S01]  /*4620*/  LDS.64 R94, [R4+UR6+0xe00] ;  /* 0x000e0006045e7984 */ /* 0x000f620008000a00 */
[----:B------:R-:W-:-:S02]  /*4630*/  LEA.HI.X.SX32 R23, R29, R96, 0x1, P4 ;  /* 0x000000601d177211 */ /* 0x000fc400020f0eff */
[----:B------:R-:W-:Y:S02]  /*4640*/  LEA R28, P4, R33, R72, 0x1 ;  /* 0x00000048211c7211 */ /* 0x000fe400078808ff */
[----:B------:R-:W-:Y:S02]  /*4650*/  LEA.HI.X.SX32 R17, R31, R96, 0x1, P5 ;  /* 0x000000601f117211 */ /* 0x000fe400028f0eff */
[----:B------:R-:W-:Y:S02]  /*4660*/  LEA R26, P5, R32, R72, 0x1 ;  /* 0x00000048201a7211 */ /* 0x000fe400078a08ff */
[----:B------:R-:W-:Y:S01]  /*4670*/  LEA.HI.X.SX32 R25, R27, R96, 0x1, P6 ;  /* 0x000000601b197211 */ /* 0x000fe200030f0eff */
[----:B0-----:R-:W-:Y:S01]  /*4680*/  STG.E.U16 desc[UR10][R8.64], R80 ;  /* 0x0000005008007986 */ /* 0x001fe2000c10150a */
[----:B------:R-:W-:Y:S02]  /*4690*/  LEA R30, P6, R35, R72, 0x1 ;  /* 0x00000048231e7211 */ /* 0x000fe400078c08ff */
[----:B------:R-:W-:-:S02]  /*46a0*/  LEA.HI.X.SX32 R29, R33, R96, 0x1, P4 ;  /* 0x00000060211d7211 */ /* 0x000fc400020f0eff */
[----:B------:R-:W-:Y:S01]  /*46b0*/  LEA R34, P4, R39, R72, 0x1 ;  /* 0x0000004827227211 */ /* 0x000fe200078808ff */
[----:B-1----:R-:W-:Y:S01]  /*46c0*/  STG.E.U16 desc[UR10][R10.64], R82 ;  /* 0x000000520a007986 */ /* 0x002fe2000c10150a */
[----:B------:R-:W-:Y:S01]  /*46d0*/  LEA R65, R78, R63, 0x3 ;  /* 0x0000003f4e417211 */ /* 0x000fe200078e18ff */
[----:B------:R-:W-:Y:S01]  /*46e0*/  UIMAD UR4, UR7, UR4, URZ ;  /* 0x00000004070472a4 */ /* 0x000fe2000f8e02ff */
[----:B------:R-:W-:Y:S01]  /*46f0*/  LEA.HI.X.SX32 R27, R32, R96, 0x1, P5 ;  /* 0x00000060201b7211 */ /* 0x000fe200028f0eff */
[----:B--2---:R0:W-:Y:S01]  /*4700*/  STG.E.U16 desc[UR10][R12.64], R84 ;  /* 0x000000540c007986 */ /* 0x0041e2000c10150a */
[----:B------:R-:W-:Y:S01]  /*4710*/  LEA R32, P5, R37, R72, 0x1 ;  /* 0x0000004825207211 */ /* 0x000fe200078a08ff */
[----:B------:R-:W-:Y:S01]  /*4720*/  IMAD R66, R78, 0x8, R65 ;  /* 0x000000084e427824 */ /* 0x000fe200078e0241 */
[----:B------:R-:W-:Y:S01]  /*4730*/  LEA.HI.X.SX32 R31, R35, R96, 0x1, P6 ;  /* 0x00000060231f7211 */ /* 0x000fe200030f0eff */
[----:B---3--:R1:W-:Y:S01]  /*4740*/  STG.E.U16 desc[UR10][R14.64], R86 ;  /* 0x000000560e007986 */ /* 0x0083e2000c10150a */
[----:B------:R-:W-:Y:S01]  /*4750*/  LEA R36, P6, R41, R72, 0x1 ;  /* 0x0000004829247211 */ /* 0x000fe200078c08ff */
[----:B------:R-:W-:Y:S01]  /*4760*/  USHF.L.U32 UR7, UR4, 0x2, URZ ;  /* 0x0000000204077899 */ /* 0x000fe200080006ff */
[----:B------:R-:W-:Y:S01]  /*4770*/  LEA.HI.X.SX32 R35, R39, R96, 0x1, P4 ;  /* 0x0000006027237211 */ /* 0x000fe200020f0eff */
[----:B----4-:R2:W-:Y:S01]  /*4780*/  STG.E.U16 desc[UR10][R16.64], R88 ;  /* 0x0000005810007986 */ /* 0x0105e2000c10150a */
[----:B------:R-:W-:Y:S01]  /*4790*/  LEA R40, P4, R45, R72, 0x1 ;  /* 0x000000482d287211 */ /* 0x000fe200078808ff */
[----:B------:R-:W-:Y:S01]  /*47a0*/  UIMAD.WIDE UR4, UR4, 0x4, URZ ;  /* 0x00000004040478a5 */ /* 0x000fe2000f8e02ff */
[----:B------:R-:W-:Y:S01]  /*47b0*/  LEA.HI.X.SX32 R33, R37, R96, 0x1, P5 ;  /* 0x0000006025217211 */ /* 0x000fe200028f0eff */
[----:B-----5:R3:W-:Y:S01]  /*47c0*/  STG.E.U16 desc[UR10][R22.64], R90 ;  /* 0x0000005a16007986 */ /* 0x0207e2000c10150a */
[----:B------:R-:W-:Y:S01]  /*47d0*/  LEA R38, P5, R43, R72, 0x1 ;  /* 0x000000482b267211 */ /* 0x000fe200078a08ff */
[----:B0-----:R-:W0:Y:S01]  /*47e0*/  LDC.64 R12, c[0x0][0x3a0] ;  /* 0x0000e800ff0c7b82 */ /* 0x001e220000000a00 */
[----:B------:R-:W-:Y:S01]  /*47f0*/  LEA.HI.X.SX32 R37, R41, R96, 0x1, P6 ;  /* 0x0000006029257211 */ /* 0x000fe200030f0eff */
[----:B------:R4:W-:Y:S01]  /*4800*/  STG.E.U16 desc[UR10][R24.64], R92 ;  /* 0x0000005c18007986 */ /* 0x0009e2000c10150a */
[----:B------:R-:W-:-:S02]  /*4810*/  LEA R42, P6, R47, R72, 0x1 ;  /* 0x000000482f2a7211 */ /* 0x000fc400078c08ff */
[----:B------:R-:W-:Y:S01]  /*4820*/  LEA.HI.X.SX32 R41, R45, R96, 0x1, P4 ;  /* 0x000000602d297211 */ /* 0x000fe200020f0eff */
[----:B------:R5:W-:Y:S01]  /*4830*/  STG.E.U16 desc[UR10][R26.64], R94 ;  /* 0x0000005e1a007986 */ /* 0x000be2000c10150a */
[----:B------:R-:W-:Y:S02]  /*4840*/  LEA R46, P4, R51, R72, 0x1 ;  /* 0x00000048332e7211 */ /* 0x000fe400078808ff */
[----:B------:R-:W-:Y:S02]  /*4850*/  LEA R67, R78, R66, 0x3 ;  /* 0x000000424e437211 */ /* 0x000fe400078e18ff */
[----:B------:R-:W-:Y:S02]  /*4860*/  LEA.HI.X.SX32 R39, R43, R96, 0x1, P5 ;  /* 0x000000602b277211 */ /* 0x000fe400028f0eff */
[----:B------:R-:W-:Y:S02]  /*4870*/  LEA R44, P5, R49, R72, 0x1 ;  /* 0x00000048312c7211 */ /* 0x000fe400078a08ff */
[----:B------:R-:W-:-:S02]  /*4880*/  LEA.HI.X.SX32 R43, R47, R96, 0x1, P6 ;  /* 0x000000602f2b7211 */ /* 0x000fc400030f0eff */
[----:B------:R-:W-:Y:S02]  /*4890*/  FSETP.NEU.AND P2, PT, R52, RZ, PT ;  /* 0x000000ff3400720b */ /* 0x000fe40003f4d000 */
[----:B------:R-:W-:Y:S02]  /*48a0*/  LEA R48, P6, R53, R72, 0x1 ;  /* 0x0000004835307211 */ /* 0x000fe400078c08ff */
[----:B------:R-:W-:Y:S02]  /*48b0*/  LEA.HI.X.SX32 R47, R51, R96, 0x1, P4 ;  /* 0x00000060332f7211 */ /* 0x000fe400020f0eff */
[----:B------:R-:W-:Y:S02]  /*48c0*/  LEA R52, P4, R57, R72, 0x1 ;  /* 0x0000004839347211 */ /* 0x000fe400078808ff */
[----:B------:R-:W-:Y:S01]  /*48d0*/  FSETP.NEU.AND P1, PT, R69, RZ, PT ;  /* 0x000000ff4500720b */ /* 0x000fe20003f2d000 */
[----:B------:R-:W-:Y:S01]  /*48e0*/  IMAD R69, R78, 0x8, R67 ;  /* 0x000000084e457824 */ /* 0x000fe200078e0243 */
[----:B------:R-:W-:-:S02]  /*48f0*/  LEA.HI.X.SX32 R45, R49, R96, 0x1, P5 ;  /* 0x00000060312d7211 */ /* 0x000fc400028f0eff */
[----:B------:R-:W-:Y:S01]  /*4900*/  FSETP.NEU.AND P0, PT, R54, RZ, PT ;  /* 0x000000ff3600720b */ /* 0x000fe20003f0d000 */
[C---:B------:R-:W-:Y:S01]  /*4910*/  IMAD R71, R78.reuse, 0x8, R69 ;  /* 0x000000084e477824 */ /* 0x040fe200078e0245 */
[----:B------:R-:W-:Y:S02]  /*4920*/  LEA R50, P5, R55, R72, 0x1 ;  /* 0x0000004837327211 */ /* 0x000fe400078a08ff */
[----:B------:R-:W-:Y:S01]  /*4930*/  LEA.HI.X.SX32 R49, R53, R96, 0x1, P6 ;  /* 0x0000006035317211 */ /* 0x000fe200030f0eff */
[C---:B------:R-:W-:Y:S01]  /*4940*/  IMAD R73, R78.reuse, 0x8, R71 ;  /* 0x000000084e497824 */ /* 0x040fe200078e0247 */
[----:B------:R-:W-:Y:S02]  /*4950*/  LEA R54, P6, R59, R72, 0x1 ;  /* 0x000000483b367211 */ /* 0x000fe400078c08ff */
[----:B------:R-:W-:Y:S01]  /*4960*/  LEA.HI.X.SX32 R53, R57, R96, 0x1, P4 ;  /* 0x0000006039357211 */ /* 0x000fe200020f0eff */
[----:B------:R-:W-:Y:S01]  /*4970*/  IMAD R77, R78, 0x8, R73 ;  /* 0x000000084e4d7824 */ /* 0x000fe200078e0249 */
[----:B------:R-:W-:-:S02]  /*4980*/  LEA R58, P4, R63, R72, 0x1 ;  /* 0x000000483f3a7211 */ /* 0x000fc400078808ff */
[----:B------:R-:W-:Y:S02]  /*4990*/  LEA.HI.X.SX32 R51, R55, R96, 0x1, P5 ;  /* 0x0000006037337211 */ /* 0x000fe400028f0eff */
[----:B------:R-:W-:Y:S02]  /*49a0*/  LEA R56, P5, R61, R72, 0x1 ;  /* 0x000000483d387211 */ /* 0x000fe400078a08ff */
[----:B------:R-:W-:Y:S02]  /*49b0*/  LEA.HI.X.SX32 R55, R59, R96, 0x1, P6 ;  /* 0x000000603b377211 */ /* 0x000fe400030f0eff */
[----:B------:R-:W-:Y:S02]  /*49c0*/  LEA R60, P6, R65, R72, 0x1 ;  /* 0x00000048413c7211 */ /* 0x000fe400078c08ff */
[----:B------:R-:W-:Y:S02]  /*49d0*/  LEA.HI.X.SX32 R59, R63, R96, 0x1, P4 ;  /* 0x000000603f3b7211 */ /* 0x000fe400020f0eff */
[----:B------:R-:W-:-:S02]  /*49e0*/  LEA R64, P4, R67, R72, 0x1 ;  /* 0x0000004843407211 */ /* 0x000fc400078808ff */
[-C--:B------:R-:W-:Y:S02]  /*49f0*/  LEA.HI.X.SX32 R57, R61, R96.reuse, 0x1, P5 ;  /* 0x000000603d397211 */ /* 0x080fe400028f0eff */
[----:B------:R-:W-:Y:S02]  /*4a00*/  LEA.HI.X.SX32 R61, R65, R96, 0x1, P6 ;  /* 0x00000060413d7211 */ /* 0x000fe400030f0eff */
[----:B------:R-:W-:Y:S02]  /*4a10*/  LEA R4, P6, R69, R72, 0x1 ;  /* 0x0000004845047211 */ /* 0x000fe400078c08ff */
[----:B------:R-:W-:Y:S02]  /*4a20*/  LEA.HI.X.SX32 R65, R67, R96, 0x1, P4 ;  /* 0x0000006043417211 */ /* 0x000fe400020f0eff */
[----:B------:R-:W-:Y:S02]  /*4a30*/  LEA R68, P4, R73, R72, 0x1 ;  /* 0x0000004849447211 */ /* 0x000fe400078808ff */
[----:B------:R-:W-:-:S02]  /*4a40*/  LEA.HI.X.SX32 R5, R69, R96, 0x1, P6 ;  /* 0x0000006045057211 */ /* 0x000fc400030f0eff */
[----:B------:R-:W-:Y:S02]  /*4a50*/  LEA.HI.X.SX32 R69, R73, R96, 0x1, P4 ;  /* 0x0000006049457211 */ /* 0x000fe400020f0eff */
[----:B------:R-:W-:Y:S02]  /*4a60*/  FSETP.NEU.AND P4, PT, R7, RZ, PT ;  /* 0x000000ff0700720b */ /* 0x000fe40003f8d000 */
[----:B------:R-:W-:Y:S02]  /*4a70*/  PRMT R7, R80, 0x7632, R7 ;  /* 0x0000763250077816 */ /* 0x000fe40000000007 */
[----:B-1----:R-:W-:Y:S02]  /*4a80*/  PRMT R15, R82, 0x7632, R15 ;  /* 0x00007632520f7816 */ /* 0x002fe4000000000f */
[----:B------:R-:W-:Y:S01]  /*4a90*/  PRMT R8, R84, 0x7632, R8 ;  /* 0x0000763254087816 */ /* 0x000fe20000000008 */
[----:B------:R-:W-:Y:S01]  /*4aa0*/  STG.E.U16 desc[UR10][R28.64], R7 ;  /* 0x000000071c007986 */ /* 0x000fe2000c10150a */
[----:B--2---:R-:W-:-:S02]  /*4ab0*/  PRMT R17, R86, 0x7632, R17 ;  /* 0x0000763256117816 */ /* 0x004fc40000000011 */
[----:B------:R-:W-:Y:S01]  /*4ac0*/  PRMT R88, R88, 0x7632, R88 ;  /* 0x0000763258587816 */ /* 0x000fe20000000058 */
[----:B------:R1:W-:Y:S01]  /*4ad0*/  STG.E.U16 desc[UR10][R30.64], R15 ;  /* 0x0000000f1e007986 */ /* 0x0003e2000c10150a */
[----:B---3--:R-:W-:Y:S02]  /*4ae0*/  PRMT R90, R90, 0x7632, R90 ;  /* 0x000076325a5a7816 */ /* 0x008fe4000000005a */
[----:B----4-:R-:W-:Y:S01]  /*4af0*/  PRMT R92, R92, 0x7632, R92 ;  /* 0x000076325c5c7816 */ /* 0x010fe2000000005c */
[----:B------:R2:W-:Y:S01]  /*4b00*/  STG.E.U16 desc[UR10][R32.64], R8 ;  /* 0x0000000820007986 */ /* 0x0005e2000c10150a */
[----:B-----5:R-:W-:Y:S02]  /*4b10*/  PRMT R94, R94, 0x7632, R94 ;  /* 0x000076325e5e7816 */ /* 0x020fe4000000005e */
[----:B------:R-:W-:Y:S01]  /*4b20*/  LEA R62, P5, R66, R72, 0x1 ;  /* 0x00000048423e7211 */ /* 0x000fe200078a08ff */
[----:B------:R3:W-:Y:S01]  /*4b30*/  STG.E.U16 desc[UR10][R34.64], R17 ;  /* 0x0000001122007986 */ /* 0x0007e2000c10150a */
[----:B------:R-:W-:-:S02]  /*4b40*/  LEA R78, R78, R77, 0x3 ;  /* 0x0000004d4e4e7211 */ /* 0x000fc400078e18ff */
[----:B------:R-:W-:Y:S01]  /*4b50*/  LEA.HI.X.SX32 R63, R66, R96, 0x1, P5 ;  /* 0x00000060423f7211 */ /* 0x000fe200028f0eff */
[----:B------:R4:W-:Y:S01]  /*4b60*/  STG.E.U16 desc[UR10][R36.64], R88 ;  /* 0x0000005824007986 */ /* 0x0009e2000c10150a */
[-C--:B------:R-:W-:Y:S02]  /*4b70*/  LEA R66, P5, R71, R72.reuse, 0x1 ;  /* 0x0000004847427211 */ /* 0x080fe400078a08ff */
[----:B-1----:R-:W-:Y:S01]  /*4b80*/  PRMT R30, R81, 0x7632, R30 ;  /* 0x00007632511e7816 */ /* 0x002fe2000000001e */
[----:B------:R-:W-:Y:S01]  /*4b90*/  STG.E.U16 desc[UR10][R38.64], R90 ;  /* 0x0000005a26007986 */ /* 0x000fe2000c10150a */
[----:B------:R-:W-:Y:S02]  /*4ba0*/  PRMT R31, R83, 0x7632, R31 ;  /* 0x00007632531f7816 */ /* 0x000fe4000000001f */
[----:B------:R-:W-:Y:S01]  /*4bb0*/  LEA R70, P6, R77, R72, 0x1 ;  /* 0x000000484d467211 */ /* 0x000fe200078c08ff */
[----:B------:R-:W-:Y:S01]  /*4bc0*/  STG.E.U16 desc[UR10][R40.64], R92 ;  /* 0x0000005c28007986 */ /* 0x000fe2000c10150a */
[----:B------:R-:W-:-:S02]  /*4bd0*/  LEA.HI.X.SX32 R67, R71, R96, 0x1, P5 ;  /* 0x0000006047437211 */ /* 0x000fc400028f0eff */
[----:B--2---:R-:W-:Y:S01]  /*4be0*/  PRMT R32, R85, 0x7632, R32 ;  /* 0x0000763255207816 */ /* 0x004fe20000000020 */
[----:B------:R-:W-:Y:S01]  /*4bf0*/  STG.E.U16 desc[UR10][R42.64], R94 ;  /* 0x0000005e2a007986 */ /* 0x000fe2000c10150a */
[----:B------:R-:W-:Y:S02]  /*4c00*/  LEA R72, P5, R78, R72, 0x1 ;  /* 0x000000484e487211 */ /* 0x000fe400078a08ff */
[----:B------:R-:W-:Y:S01]  /*4c10*/  PRMT R10, R87, 0x7632, R10 ;  /* 0x00007632570a7816 */ /* 0x000fe2000000000a */
[----:B------:R-:W-:Y:S01]  /*4c20*/  STG.E.U16 desc[UR10][R44.64], R81 ;  /* 0x000000512c007986 */ /* 0x000fe2000c10150a */
[----:B------:R-:W-:Y:S02]  /*4c30*/  PRMT R33, R89, 0x7632, R33 ;  /* 0x0000763259217816 */ /* 0x000fe40000000021 */
[----:B---3--:R-:W-:Y:S01]  /*4c40*/  PRMT R34, R91, 0x7632, R34 ;  /* 0x000076325b227816 */ /* 0x008fe20000000022 */
[----:B------:R-:W-:Y:S01]  /*4c50*/  STG.E.U16 desc[UR10][R46.64], R83 ;  /* 0x000000532e007986 */ /* 0x000fe2000c10150a */
[----:B------:R-:W-:-:S02]  /*4c60*/  LEA.HI.X.SX32 R71, R77, R96, 0x1, P6 ;  /* 0x000000604d477211 */ /* 0x000fc400030f0eff */
[----:B------:R-:W-:Y:S01]  /*4c70*/  PRMT R35, R93, 0x7632, R35 ;  /* 0x000076325d237816 */ /* 0x000fe20000000023 */
[----:B------:R-:W-:Y:S01]  /*4c80*/  STG.E.U16 desc[UR10][R48.64], R85 ;  /* 0x0000005530007986 */ /* 0x000fe2000c10150a */
[----:B------:R-:W-:Y:S02]  /*4c90*/  LEA.HI.X.SX32 R73, R78, R96, 0x1, P5 ;  /* 0x000000604e497211 */ /* 0x000fe400028f0eff */
[----:B----4-:R-:W-:Y:S01]  /*4ca0*/  PRMT R36, R95, 0x7632, R36 ;  /* 0x000076325f247816 */ /* 0x010fe20000000024 */
[----:B------:R-:W-:Y:S01]  /*4cb0*/  STG.E.U16 desc[UR10][R50.64], R87 ;  /* 0x0000005732007986 */ /* 0x000fe2000c10150a */
[----:B------:R-:W-:Y:S02]  /*4cc0*/  FSEL R18, R18, -INF , P2 ;  /* 0xff80000012127808 */ /* 0x000fe40001000000 */
[----:B------:R-:W-:Y:S01]  /*4cd0*/  FSEL R7, R74, -INF , P1 ;  /* 0xff8000004a077808 */ /* 0x000fe20000800000 */
[----:B------:R-:W-:Y:S01]  /*4ce0*/  STG.E.U16 desc[UR10][R52.64], R89 ;  /* 0x0000005934007986 */ /* 0x000fe2000c10150a */
[----:B------:R-:W-:Y:S01]  /*4cf0*/  FSEL R75, R75, -INF , P0 ;  /* 0xff8000004b4b7808 */ /* 0x000fe20000000000 */
[----:B------:R-:W-:Y:S01]  /*4d00*/  FFMA R8, R18, 0.69314718246459960938, R19 ;  /* 0x3f31721812087823 */ /* 0x000fe20000000013 */
[----:B------:R-:W-:Y:S01]  /*4d10*/  FSEL R76, R76, -INF , P4 ;  /* 0xff8000004c4c7808 */ /* 0x000fe20002000000 */
[----:B------:R-:W-:Y:S01]  /*4d20*/  STG.E.U16 desc[UR10][R54.64], R91 ;  /* 0x0000005b36007986 */ /* 0x000fe2000c10150a */
[----:B------:R-:W-:Y:S01]  /*4d30*/  FFMA R9, R7, 0.69314718246459960938, R6 ;  /* 0x3f31721807097823 */ /* 0x000fe20000000006 */
[----:B------:R-:W-:-:S02]  /*4d40*/  LOP3.LUT R0, R0, 0x70, RZ, 0xc0, !PT ;  /* 0x0000007000007812 */ /* 0x000fc400078ec0ff */
[----:B------:R-:W-:Y:S01]  /*4d50*/  STG.E.U16 desc[UR10][R56.64], R93 ;  /* 0x0000005d38007986 */ /* 0x000fe2000c10150a */
[----:B------:R-:W-:-:S03]  /*4d60*/  FFMA R11, R76, 0.69314718246459960938, R21 ;  /* 0x3f3172184c0b7823 */ /* 0x000fc60000000015 */
[----:B------:R-:W-:Y:S04]  /*4d70*/  STG.E.U16 desc[UR10][R58.64], R95 ;  /* 0x0000005f3a007986 */ /* 0x000fe8000c10150a */
[----:B------:R-:W-:Y:S04]  /*4d80*/  STG.E.U16 desc[UR10][R60.64], R30 ;  /* 0x0000001e3c007986 */ /* 0x000fe8000c10150a */
[----:B------:R-:W-:Y:S04]  /*4d90*/  STG.E.U16 desc[UR10][R62.64], R31 ;  /* 0x0000001f3e007986 */ /* 0x000fe8000c10150a */
[----:B------:R-:W-:Y:S04]  /*4da0*/  STG.E.U16 desc[UR10][R64.64], R32 ;  /* 0x0000002040007986 */ /* 0x000fe8000c10150a */
[----:B------:R1:W-:Y:S04]  /*4db0*/  STG.E.U16 desc[UR10][R4.64], R10 ;  /* 0x0000000a04007986 */ /* 0x0003e8000c10150a */
[----:B------:R2:W-:Y:S04]  /*4dc0*/  STG.E.U16 desc[UR10][R66.64], R33 ;  /* 0x0000002142007986 */ /* 0x0005e8000c10150a */
[----:B------:R2:W-:Y:S04]  /*4dd0*/  STG.E.U16 desc[UR10][R68.64], R34 ;  /* 0x0000002244007986 */ /* 0x0005e8000c10150a */
[----:B------:R2:W-:Y:S01]  /*4de0*/  STG.E.U16 desc[UR10][R70.64], R35 ;  /* 0x0000002346007986 */ /* 0x0005e2000c10150a */
[----:B-1----:R-:W-:Y:S01]  /*4df0*/  FFMA R10, R75, 0.69314718246459960938, R20 ;  /* 0x3f3172184b0a7823 */ /* 0x002fe20000000014 */
[----:B------:R-:W-:-:S02]  /*4e00*/  IMAD.SHL.U32 R5, R2, 0x4, RZ ;  /* 0x0000000402057824 */ /* 0x000fc400078e00ff */
[----:B------:R2:W-:Y:S01]  /*4e10*/  STG.E.U16 desc[UR10][R72.64], R36 ;  /* 0x0000002448007986 */ /* 0x0005e2000c10150a */
[----:B------:R-:W-:Y:S01]  /*4e20*/  IMAD.HI R2, R2, 0x4, RZ ;  /* 0x0000000402027827 */ /* 0x000fe200078e02ff */
[----:B------:R-:W-:Y:S01]  /*4e30*/  BAR.SYNC.DEFER_BLOCKING 0x0 ;  /* 0x0000000000007b1d */ /* 0x000fe20000010000 */
[----:B0-----:R-:W-:-:S04]  /*4e40*/  IADD3 R4, P0, P1, R5, UR7, R12 ;  /* 0x0000000705047c10 */ /* 0x001fc8000f91e00c */
[----:B------:R-:W-:Y:S01]  /*4e50*/  IADD3.X R5, PT, PT, R2, UR5, R13, P0, P1 ;  /* 0x0000000502057c10 */ /* 0x000fe200087e240d */
[----:B------:R2:W-:Y:S02]  /*4e60*/  STS.128 [R0+UR6], R8 ;  /* 0x0000000800007988 */ /* 0x0005e40008000c06 */
[----:B------:R-:W-:Y:S06]  /*4e70*/  BAR.SYNC.DEFER_BLOCKING 0x0 ;  /* 0x0000000000007b1d */ /* 0x000fec0000010000 */
[----:B------:R-:W-:Y:S05]  /*4e80*/  @P3 EXIT ;  /* 0x000000000000394d */ /* 0x000fea0003800000 */
[----:B------:R-:W0:Y:S04]  /*4e90*/  LDS R3, [R3] ;  /* 0x0000000003037984 */ /* 0x000e280000000800 */
[----:B0-----:R-:W-:Y:S01]  /*4ea0*/  STG.E desc[UR10][R4.64], R3 ;  /* 0x0000000304007986 */ /* 0x001fe2000c10190a */
[----:B------:R-:W-:Y:S05]  /*4eb0*/  EXIT ;  /* 0x000000000000794d */ /* 0x000fea0003800000 */
.L_x_2:
[----:B------:R-:W-:-:S00]  /*4ec0*/  BRA `(.L_x_2) ;  /* 0xfffffffc00fc7947 */ /* 0x000fc0000383ffff */
[----:B------:R-:W-:-:S00]  /*4ed0*/  NOP ;  /* 0x0000000000007918 */ /* 0x000fc00000000000 */
        /* <DEDUP_REMOVED lines=10> */
.L_x_3:


//--------------------- .nv.global.init           --------------------------
	.section	.nv.global.init,"aw",@progbits
.nv.global.init:
	.type		_$_str,@object
	.size		_$_str,(.L_0 - _$_str)
_$_str:
        /*0000*/ 	.byte	0x5f, 0x5f, 0x43, 0x55, 0x44, 0x41, 0x5f, 0x46, 0x54, 0x5a, 0x00
.L_0:


//--------------------- .nv.shared.attn_fwd       --------------------------
	.section	.nv.shared.attn_fwd,"aw",@nobits
	.sectionflags	@""
	.align	16
	.zero		1024


//--------------------- .nv.shared.reserved.0     --------------------------
	.section	.nv.shared.reserved.0,"aw",@nobits
	.weak		__nv_reservedSMEM_offset_0_alias
	.size		__nv_reservedSMEM_offset_0_alias, 0, 64
	.other		__nv_reservedSMEM_offset_0_alias,@"STO_CUDA_RESERVED_SHARED STV_DEFAULT"
__nv_reservedSMEM_offset_0_alias:
	.zero		0
	.zero		64


//--------------------- .nv.constant0.attn_fwd    --------------------------
	.section	.nv.constant0.attn_fwd,"a",@progbits
	.sectionflags	@""
	.align	4
.nv.constant0.attn_fwd:
	.zero		1032


//--------------------- SYMBOLS --------------------------

	.type		.nv.reservedSmem.offset0,@object
	.size		.nv.reservedSmem.offset0,0x4
	.type		.nv.reservedSmem.cap,@object
	.size		.nv.reservedSmem.cap,0x4
